	.target	sm_100a

	.elftype	@"ET_EXEC"


//--------------------- .note.nv.tkinfo           --------------------------
	.section	.note.nv.tkinfo,"",@"SHT_NOTE"
	.sectionflags	@"SHF_NOTE_NV_TKINFO"
	.tkinfo
        /*0018*/ 	.word	0x00000081
        /*0030*/ 	.string	""
        /*0030*/ 	.string	"ptxas-blackwell"
        /*0030*/ 	.string	"Cuda compilation tools, release 12.9, V12.9.86"
        /*0030*/ 	.string	"Build cuda_12.9.r12.9/compiler.36037853_0"
        /*0030*/ 	.string	"-v  -suppress-debug-info  -lineinfo  -arch sm_100a "



//--------------------- .note.nv.cuver            --------------------------
	.section	.note.nv.cuver,"",@"SHT_NOTE"
	.sectionflags	@"SHF_NOTE_NV_CUVER"
        /*0018*/ 	.short	0x0001
        /*001a*/ 	.short	0x0064
        /*001c*/ 	.short	0x0001
        /*001e*/ 	.short	0x0000
        /*0020*/ 	.short	0x0001
        /*0022*/ 	.short	0x0000


//--------------------- .nv.info                  --------------------------
	.section	.nv.info,"",@"SHT_CUDA_INFO"
	.align	4


	//----- nvinfo : EIATTR_REGCOUNT
	.align		4
        /*0000*/ 	.byte	0x04, 0x2f
        /*0002*/ 	.short	(.L_4 - .L_3)
	.align		4
.L_3:
        /*0004*/ 	.word	index@(gluon_tcgen05)
        /*0008*/ 	.word	0x00000027


	//----- nvinfo : EIATTR_FRAME_SIZE
	.align		4
.L_4:
        /*000c*/ 	.byte	0x04, 0x11
        /*000e*/ 	.short	(.L_6 - .L_5)
	.align		4
.L_5:
        /*0010*/ 	.word	index@($__internal_2_$__cuda_sm10x_tcgen05_guardrail_trap_unallocated_columns_being_dealloced)
        /*0014*/ 	.word	0x00000000


	//----- nvinfo : EIATTR_FRAME_SIZE
	.align		4
.L_6:
        /*0018*/ 	.byte	0x04, 0x11
        /*001a*/ 	.short	(.L_8 - .L_7)
	.align		4
.L_7:
        /*001c*/ 	.word	index@($__internal_1_$__cuda_sm10x_tcgen05_guardrail_trap_phase_invalid_during_alloc)
        /*0020*/ 	.word	0x00000000


	//----- nvinfo : EIATTR_FRAME_SIZE
	.align		4
.L_8:
        /*0024*/ 	.byte	0x04, 0x11
        /*0026*/ 	.short	(.L_10 - .L_9)
	.align		4
.L_9:
        /*0028*/ 	.word	index@($__internal_0_$__cuda_sm10x_tcgen05_guardrail_trap_col_being_dealloced_not_returned_by_alloc)
        /*002c*/ 	.word	0x00000000


	//----- nvinfo : EIATTR_FRAME_SIZE
	.align		4
.L_10:
        /*0030*/ 	.byte	0x04, 0x11
        /*0032*/ 	.short	(.L_12 - .L_11)
	.align		4
.L_11:
        /*0034*/ 	.word	index@(gluon_tcgen05)
        /*0038*/ 	.word	0x00000000


	//----- nvinfo : EIATTR_MIN_STACK_SIZE
	.align		4
.L_12:
        /*003c*/ 	.byte	0x04, 0x12
        /*003e*/ 	.short	(.L_14 - .L_13)
	.align		4
.L_13:
        /*0040*/ 	.word	index@(gluon_tcgen05)
        /*0044*/ 	.word	0x00000000
.L_14:


//--------------------- .nv.info.gluon_tcgen05    --------------------------
	.section	.nv.info.gluon_tcgen05,"",@"SHT_CUDA_INFO"
	.sectionflags	@""
	.align	4


	//----- nvinfo : EIATTR_CUDA_API_VERSION
	.align		4
        /*0000*/ 	.byte	0x04, 0x37
        /*0002*/ 	.short	(.L_16 - .L_15)
.L_15:
        /*0004*/ 	.word	0x00000081


	//----- nvinfo : EIATTR_KPARAM_INFO
	.align		4
.L_16:
        /*0008*/ 	.byte	0x04, 0x17
        /*000a*/ 	.short	(.L_18 - .L_17)
.L_17:
        /*000c*/ 	.word	0x00000000
        /*0010*/ 	.short	0x000a
        /*0012*/ 	.short	0x0048
        /*0014*/ 	.byte	0x00, 0xf4, 0x21, 0x00


	//----- nvinfo : EIATTR_KPARAM_INFO
	.align		4
.L_18:
        /*0018*/ 	.byte	0x04, 0x17
        /*001a*/ 	.short	(.L_20 - .L_19)
.L_19:
        /*001c*/ 	.word	0x00000000
        /*0020*/ 	.short	0x0009
        /*0022*/ 	.short	0x0040
        /*0024*/ 	.byte	0x00, 0xf4, 0x21, 0x00


	//----- nvinfo : EIATTR_KPARAM_INFO
	.align		4
.L_20:
        /*0028*/ 	.byte	0x04, 0x17
        /*002a*/ 	.short	(.L_22 - .L_21)
.L_21:
        /*002c*/ 	.word	0x00000000
        /*0030*/ 	.short	0x0008
        /*0032*/ 	.short	0x0038
        /*0034*/ 	.byte	0x00, 0xf0, 0x21, 0x00


	//----- nvinfo : EIATTR_KPARAM_INFO
	.align		4
.L_22:
        /*0038*/ 	.byte	0x04, 0x17
        /*003a*/ 	.short	(.L_24 - .L_23)
.L_23:
        /*003c*/ 	.word	0x00000000
        /*0040*/ 	.short	0x0007
        /*0042*/ 	.short	0x0030
        /*0044*/ 	.byte	0x00, 0xf0, 0x21, 0x00


	//----- nvinfo : EIATTR_KPARAM_INFO
	.align		4
.L_24:
        /*0048*/ 	.byte	0x04, 0x17
        /*004a*/ 	.short	(.L_26 - .L_25)
.L_25:
        /*004c*/ 	.word	0x00000000
        /*0050*/ 	.short	0x0006
        /*0052*/ 	.short	0x0028
        /*0054*/ 	.byte	0x00, 0xf0, 0x21, 0x00


	//----- nvinfo : EIATTR_KPARAM_INFO
	.align		4
.L_26:
        /*0058*/ 	.byte	0x04, 0x17
        /*005a*/ 	.short	(.L_28 - .L_27)
.L_27:
        /*005c*/ 	.word	0x00000000
        /*0060*/ 	.short	0x0005
        /*0062*/ 	.short	0x0020
        /*0064*/ 	.byte	0x00, 0xf0, 0x11, 0x00


	//----- nvinfo : EIATTR_KPARAM_INFO
	.align		4
.L_28:
        /*0068*/ 	.byte	0x04, 0x17
        /*006a*/ 	.short	(.L_30 - .L_29)
.L_29:
        /*006c*/ 	.word	0x00000000
        /*0070*/ 	.short	0x0004
        /*0072*/ 	.short	0x001c
        /*0074*/ 	.byte	0x00, 0xf0, 0x11, 0x00


	//----- nvinfo : EIATTR_KPARAM_INFO
	.align		4
.L_30:
        /*0078*/ 	.byte	0x04, 0x17
        /*007a*/ 	.short	(.L_32 - .L_31)
.L_31:
        /*007c*/ 	.word	0x00000000
        /*0080*/ 	.short	0x0003
        /*0082*/ 	.short	0x0018
        /*0084*/ 	.byte	0x00, 0xf0, 0x11, 0x00


	//----- nvinfo : EIATTR_KPARAM_INFO
	.align		4
.L_32:
        /*0088*/ 	.byte	0x04, 0x17
        /*008a*/ 	.short	(.L_34 - .L_33)
.L_33:
        /*008c*/ 	.word	0x00000000
        /*0090*/ 	.short	0x0002
        /*0092*/ 	.short	0x0010
        /*0094*/ 	.byte	0x00, 0xf4, 0x21, 0x00


	//----- nvinfo : EIATTR_KPARAM_INFO
	.align		4
.L_34:
        /*0098*/ 	.byte	0x04, 0x17
        /*009a*/ 	.short	(.L_36 - .L_35)
.L_35:
        /*009c*/ 	.word	0x00000000
        /*00a0*/ 	.short	0x0001
        /*00a2*/ 	.short	0x0008
        /*00a4*/ 	.byte	0x00, 0xf4, 0x21, 0x00


	//----- nvinfo : EIATTR_KPARAM_INFO
	.align		4
.L_36:
        /*00a8*/ 	.byte	0x04, 0x17
        /*00aa*/ 	.short	(.L_38 - .L_37)
.L_37:
        /*00ac*/ 	.word	0x00000000
        /*00b0*/ 	.short	0x0000
        /*00b2*/ 	.short	0x0000
        /*00b4*/ 	.byte	0x00, 0xf4, 0x21, 0x00


	//----- nvinfo : EIATTR_AT_ENTRY_FRAGMENTS
	.align		4
.L_38:
        /*00b8*/ 	.byte	0x04, 0x4f
        /*00ba*/ 	.short	(.L_40 - .L_39)


	//   ....[0]....
.L_39:
        /*00bc*/ 	.word	0x00000004


	//----- nvinfo : EIATTR_RESERVED_SMEM_USED
	.align		4
.L_40:
        /*00c0*/ 	.byte	0x01, 0x41
	.zero		2


	//----- nvinfo : EIATTR_SPARSE_MMA_MASK
	.align		4
        /*00c4*/ 	.byte	0x03, 0x50
        /*00c6*/ 	.short	0x0000


	//----- nvinfo : EIATTR_TCGEN05_1CTA_USED
	.align		4
        /*00c8*/ 	.byte	0x01, 0x51
	.zero		2


	//----- nvinfo : EIATTR_MAXREG_COUNT
	.align		4
        /*00cc*/ 	.byte	0x03, 0x1b
        /*00ce*/ 	.short	0x00ff


	//----- nvinfo : EIATTR_NUM_BARRIERS
	.align		4
        /*00d0*/ 	.byte	0x02, 0x4c
        /*00d2*/ 	.byte	0x01
	.zero		1


	//----- nvinfo : EIATTR_INT_WARP_WIDE_INSTR_OFFSETS
	.align		4
        /*00d4*/ 	.byte	0x04, 0x31
        /*00d6*/ 	.short	(.L_42 - .L_41)


	//   ....[0]....
.L_41:
        /*00d8*/ 	.word	0x00001770


	//   ....[1]....
        /*00dc*/ 	.word	0x00001790


	//   ....[2]....
        /*00e0*/ 	.word	0x00001820


	//   ....[3]....
        /*00e4*/ 	.word	0x000019d0


	//   ....[4]....
        /*00e8*/ 	.word	0x000019e0


	//   ....[5]....
        /*00ec*/ 	.word	0x000019f0


	//   ....[6]....
        /*00f0*/ 	.word	0x00001a00


	//   ....[7]....
        /*00f4*/ 	.word	0x00001d20


	//   ....[8]....
        /*00f8*/ 	.word	0x00001d30


	//   ....[9]....
        /*00fc*/ 	.word	0x00001ea0


	//   ....[10]....
        /*0100*/ 	.word	0x00001ef0


	//   ....[11]....
        /*0104*/ 	.word	0x00001f00


	//   ....[12]....
        /*0108*/ 	.word	0x00001f30


	//   ....[13]....
        /*010c*/ 	.word	0x00002220


	//   ....[14]....
        /*0110*/ 	.word	0x00002230


	//   ....[15]....
        /*0114*/ 	.word	0x00002510


	//   ....[16]....
        /*0118*/ 	.word	0x00002520


	//   ....[17]....
        /*011c*/ 	.word	0x00002890


	//   ....[18]....
        /*0120*/ 	.word	0x000028e0


	//----- nvinfo : EIATTR_COOP_GROUP_MASK_REGIDS
	.align		4
.L_42:
        /*0124*/ 	.byte	0x04, 0x29
        /*0126*/ 	.short	(.L_44 - .L_43)


	//   ....[0]....
.L_43:
        /*0128*/ 	.word	0xffffffff


	//   ....[1]....
        /*012c*/ 	.word	0xffffffff


	//   ....[2]....
        /*0130*/ 	.word	0xffffffff


	//   ....[3]....
        /*0134*/ 	.word	0xffffffff


	//   ....[4]....
        /*0138*/ 	.word	0xffffffff


	//   ....[5]....
        /*013c*/ 	.word	0xffffffff


	//   ....[6]....
        /*0140*/ 	.word	0xffffffff


	//   ....[7]....
        /*0144*/ 	.word	0xffffffff


	//   ....[8]....
        /*0148*/ 	.word	0xffffffff


	//   ....[9]....
        /*014c*/ 	.word	0xffffffff


	//----- nvinfo : EIATTR_COOP_GROUP_INSTR_OFFSETS
	.align		4
.L_44:
        /*0150*/ 	.byte	0x04, 0x28
        /*0152*/ 	.short	(.L_46 - .L_45)


	//   ....[0]....
.L_45:
        /*0154*/ 	.word	0x00000050


	//   ....[1]....
        /*0158*/ 	.word	0x00000310


	//   ....[2]....
        /*015c*/ 	.word	0x00000500


	//   ....[3]....
        /*0160*/ 	.word	0x000009a0


	//   ....[4]....
        /*0164*/ 	.word	0x00000ae0


	//   ....[5]....
        /*0168*/ 	.word	0x00000fe0


	//   ....[6]....
        /*016c*/ 	.word	0x00001120


	//   ....[7]....
        /*0170*/ 	.word	0x00001610


	//   ....[8]....
        /*0174*/ 	.word	0x00002720


	//   ....[9]....
        /*0178*/ 	.word	0x00002990


	//----- nvinfo : EIATTR_VRC_CTA_INIT_COUNT
	.align		4
.L_46:
        /*017c*/ 	.byte	0x02, 0x4a
        /*017e*/ 	.byte	0x80
	.zero		1


	//----- nvinfo : EIATTR_MBARRIER_INSTR_OFFSETS
	.align		4
        /*0180*/ 	.byte	0x04, 0x39
        /*0182*/ 	.short	(.L_48 - .L_47)


	//   ....[0]....
.L_47:
        /*0184*/ 	.word	0x00001840
        /*0188*/ 	.word	0x000000ff
        /*018c*/ 	.word	0x00008000
        /*0190*/ 	.short	0x0100
        /*0192*/ 	.byte	0x08
	.zero		1


	//   ....[1]....
        /*0194*/ 	.word	0x00001850
        /*0198*/ 	.word	0x000000ff
        /*019c*/ 	.word	0x00008010
        /*01a0*/ 	.short	0x0100
        /*01a2*/ 	.byte	0x08
	.zero		1


	//   ....[2]....
        /*01a4*/ 	.word	0x00001900
        /*01a8*/ 	.word	0x000000ff
        /*01ac*/ 	.word	0x00008008
        /*01b0*/ 	.short	0x0100
        /*01b2*/ 	.byte	0x08
	.zero		1


	//   ....[3]....
        /*01b4*/ 	.word	0x00001910
        /*01b8*/ 	.word	0x000000ff
        /*01bc*/ 	.word	0x00008018
        /*01c0*/ 	.short	0x0100
        /*01c2*/ 	.byte	0x08
	.zero		1


	//   ....[4]....
        /*01c4*/ 	.word	0x00001ae0
        /*01c8*/ 	.word	0x000000ff
        /*01cc*/ 	.word	0x00008000
        /*01d0*/ 	.short	0x010a
        /*01d2*/ 	.byte	0x08
	.zero		1


	//   ....[5]....
        /*01d4*/ 	.word	0x00001d80
        /*01d8*/ 	.word	0x000000ff
        /*01dc*/ 	.word	0x00008010
        /*01e0*/ 	.short	0x010a
        /*01e2*/ 	.byte	0x08
	.zero		1


	//   ....[6]....
        /*01e4*/ 	.word	0x00001fa0
        /*01e8*/ 	.word	0x000000ff
        /*01ec*/ 	.word	0x00008000
        /*01f0*/ 	.short	0x010a
        /*01f2*/ 	.byte	0x1c
	.zero		1


	//   ....[7]....
        /*01f4*/ 	.word	0x00002270
        /*01f8*/ 	.word	0x000000ff
        /*01fc*/ 	.word	0x00008010
        /*0200*/ 	.short	0x010a
        /*0202*/ 	.byte	0x1c
	.zero		1


	//   ....[8]....
        /*0204*/ 	.word	0x00002350
        /*0208*/ 	.word	0x000000ff
        /*020c*/ 	.word	0x00008000
        /*0210*/ 	.short	0x0108
        /*0212*/ 	.byte	0x08
	.zero		1


	//   ....[9]....
        /*0214*/ 	.word	0x00002360
        /*0218*/ 	.word	0x000000ff
        /*021c*/ 	.word	0x00008010
        /*0220*/ 	.short	0x0108
        /*0222*/ 	.byte	0x08
	.zero		1


	//   ....[10]....
        /*0224*/ 	.word	0x000023b0
        /*0228*/ 	.word	0x000000ff
        /*022c*/ 	.word	0x00008008
        /*0230*/ 	.short	0x0108
        /*0232*/ 	.byte	0x08
	.zero		1


	//   ....[11]....
        /*0234*/ 	.word	0x000023c0
        /*0238*/ 	.word	0x000000ff
        /*023c*/ 	.word	0x00008018
        /*0240*/ 	.short	0x0108
        /*0242*/ 	.byte	0x08
	.zero		1


	//   ....[12]....
        /*0244*/ 	.word	0x000029b0
        /*0248*/ 	.word	0x000000ff
        /*024c*/ 	.word	0x00008000
        /*0250*/ 	.short	0x010a
        /*0252*/ 	.byte	0x08
	.zero		1


	//   ....[13]....
        /*0254*/ 	.word	0x000029e0
        /*0258*/ 	.word	0x000000ff
        /*025c*/ 	.word	0x00008010
        /*0260*/ 	.short	0x010a
        /*0262*/ 	.byte	0x08
	.zero		1


	//   ....[14]....
        /*0264*/ 	.word	0x00002a10
        /*0268*/ 	.word	0x000000ff
        /*026c*/ 	.word	0x00008000
        /*0270*/ 	.short	0x010a
        /*0272*/ 	.byte	0x1c
	.zero		1


	//   ....[15]....
        /*0274*/ 	.word	0x00002a40
        /*0278*/ 	.word	0x000000ff
        /*027c*/ 	.word	0x00008010
        /*0280*/ 	.short	0x010a
        /*0282*/ 	.byte	0x1c
	.zero		1


	//----- nvinfo : EIATTR_NUM_MBARRIERS
	.align		4
.L_48:
        /*0284*/ 	.byte	0x03, 0x38
        /*0286*/ 	.short	0x0004


	//----- nvinfo : EIATTR_EXIT_INSTR_OFFSETS
	.align		4
        /*0288*/ 	.byte	0x04, 0x1c
        /*028a*/ 	.short	(.L_50 - .L_49)


	//   ....[0]....
.L_49:
        /*028c*/ 	.word	0x000029a0


	//----- nvinfo : EIATTR_REQNTID
	.align		4
.L_50:
        /*0290*/ 	.byte	0x04, 0x10
        /*0292*/ 	.short	(.L_52 - .L_51)
.L_51:
        /*0294*/ 	.word	0x00000080
        /*0298*/ 	.word	0x00000001
        /*029c*/ 	.word	0x00000001


	//----- nvinfo : EIATTR_CRS_STACK_SIZE
	.align		4
.L_52:
        /*02a0*/ 	.byte	0x04, 0x1e
        /*02a2*/ 	.short	(.L_54 - .L_53)
.L_53:
        /*02a4*/ 	.word	0x00000000


	//----- nvinfo : EIATTR_CBANK_PARAM_SIZE
	.align		4
.L_54:
        /*02a8*/ 	.byte	0x03, 0x19
        /*02aa*/ 	.short	0x0050


	//----- nvinfo : EIATTR_PARAM_CBANK
	.align		4
        /*02ac*/ 	.byte	0x04, 0x0a
        /*02ae*/ 	.short	(.L_56 - .L_55)
	.align		4
.L_55:
        /*02b0*/ 	.word	index@(.nv.constant0.gluon_tcgen05)
        /*02b4*/ 	.short	0x0380
        /*02b6*/ 	.short	0x0050


	//----- nvinfo : EIATTR_SW_WAR
	.align		4
.L_56:
        /*02b8*/ 	.byte	0x04, 0x36
        /*02ba*/ 	.short	(.L_58 - .L_57)
.L_57:
        /*02bc*/ 	.word	0x00000008
.L_58:


//--------------------- .nv.compat                --------------------------
	.section	.nv.compat,"",@"SHT_CUDA_COMPAT_INFO"
	.align	4
        /*0000*/ 	.byte	0x02, 0x02, 0x02, 0x00, 0x02, 0x05, 0x05, 0x00, 0x02, 0x03, 0x03, 0x00, 0x02, 0x06, 0x01, 0x00


//--------------------- .nv.callgraph             --------------------------
	.section	.nv.callgraph,"",@"SHT_CUDA_CALLGRAPH"
	.align	4
	.sectionentsize	8
	.align		4
        /*0000*/ 	.word	0x00000000
	.align		4
        /*0004*/ 	.word	0xffffffff
	.align		4
        /*0008*/ 	.word	0x00000000
	.align		4
        /*000c*/ 	.word	0xfffffffe
	.align		4
        /*0010*/ 	.word	0x00000000
	.align		4
        /*0014*/ 	.word	0xfffffffd
	.align		4
        /*0018*/ 	.word	0x00000000
	.align		4
        /*001c*/ 	.word	0xfffffffc


//--------------------- .text.gluon_tcgen05       --------------------------
	.section	.text.gluon_tcgen05,"ax",@progbits
	.align	128
        .global         gluon_tcgen05
        .type           gluon_tcgen05,@function
        .size           gluon_tcgen05,(.L_x_77 - gluon_tcgen05)
        .other          gluon_tcgen05,@"STO_CUDA_ENTRY STV_DEFAULT"
gluon_tcgen05:
.text.gluon_tcgen05:
[----:B------:R-:W1:Y:S01]  /*0000*/  LDC R1, c[0x0][0x37c] ;  /* 0x0000df00ff017b82 */ /* 0x000e620000000800 */
[----:B------:R-:W2:Y:S02]  /*0010*/  S2R R0, SR_TID.X ;  /* 0x0000000000007919 */ /* 0x000ea40000002100 */
[----:B--2---:R-:W-:-:S13]  /*0020*/  ISETP.GE.U32.AND P2, PT, R0, 0x20, PT ;  /* 0x000000200000780c */ /* 0x004fda0003f46070 */
[----:B------:R-:W-:Y:S05]  /*0030*/  @P2 BRA `(.L_x_0) ;  /* 0x0000000000b82947 */ /* 0x000fea0003800000 */
[----:B------:R-:W2:Y:S01]  /*0040*/  S2UR UR6, SR_CgaCtaId ;  /* 0x00000000000679c3 */ /* 0x000ea20000008800 */
[----:B------:R-:W-:Y:S01]  /*0050*/  NOP ;  /* 0x0000000000007918 */ /* 0x000fe20000000000 */
[----:B------:R-:W-:Y:S02]  /*0060*/  UMOV UR4, 0x40 ;  /* 0x0000004000047882 */ /* 0x000fe40000000000 */
[----:B--2---:R-:W-:-:S09]  /*0070*/  ULEA UR4, UR6, UR4, 0x18 ;  /* 0x0000000406047291 */ /* 0x004fd2000f8ec0ff */
[----:B------:R-:W2:Y:S01]  /*0080*/  LDS.U8 R2, [UR4] ;  /* 0x00000004ff027984 */ /* 0x000ea20008000000 */
[----:B------:R-:W-:Y:S02]  /*0090*/  UMOV UR4, 0x400 ;  /* 0x0000040000047882 */ /* 0x000fe40000000000 */
[----:B------:R-:W-:Y:S01]  /*00a0*/  ULEA UR4, UR6, UR4, 0x18 ;  /* 0x0000000406047291 */ /* 0x000fe2000f8ec0ff */
[----:B--2---:R-:W-:-:S13]  /*00b0*/  ISETP.NE.AND P0, PT, R2, RZ, PT ;  /* 0x000000ff0200720c */ /* 0x004fda0003f05270 */
[----:B------:R-:W-:Y:S05]  /*00c0*/  @P0 BRA `(.L_x_1) ;  /* 0x00000000007c0947 */ /* 0x000fea0003800000 */
[----:B------:R-:W-:-:S13]  /*00d0*/  ELECT P0, URZ, PT ;  /* 0x0000000000ff782f */ /* 0x000fda0003800000 */
[----:B------:R-:W-:Y:S05]  /*00e0*/  @!P0 BRA `(.L_x_2) ;  /* 0x0000000000848947 */ /* 0x000fea0003800000 */
[----:B------:R-:W-:Y:S01]  /*00f0*/  UMOV UR5, 0x2 ;  /* 0x0000000200057882 */ /* 0x000fe20000000000 */
[----:B------:R-:W-:Y:S02]  /*0100*/  IMAD.MOV.U32 R5, RZ, RZ, 0x1 ;  /* 0x00000001ff057424 */ /* 0x000fe400078e00ff */
[----:B------:R-:W-:Y:S02]  /*0110*/  IMAD.MOV.U32 R3, RZ, RZ, 0x3 ;  /* 0x00000003ff037424 */ /* 0x000fe400078e00ff */
[----:B------:R-:W-:Y:S04]  /*0120*/  DEPBAR.LE SB2, 0x36 ;  /* 0x0000ad800000791a */ /* 0x000fe80000000000 */
[----:B------:R-:W2:Y:S02]  /*0130*/  UTCATOMSWS.FIND_AND_SET.ALIGN UP0, UR5, UR5 ;  /* 0x00000005000575e3 */ /* 0x000ea40008000800 */
[----:B--2---:R-:W-:-:S04]  /*0140*/  PLOP3.LUT P0, PT, PT, PT, UP0, 0x80, 0x8 ;  /* 0x000000000008781c */ /* 0x004fc80003f0f008 */
[----:B------:R-:W-:-:S04]  /*0150*/  SEL R2, RZ, 0xffffffff, !P0 ;  /* 0xffffffffff027807 */ /* 0x000fc80004000000 */
[----:B------:R-:W-:Y:S01]  /*0160*/  ISETP.NE.AND P0, PT, R2, RZ, PT ;  /* 0x000000ff0200720c */ /* 0x000fe20003f05270 */
[----:B------:R-:W-:-:S12]  /*0170*/  IMAD.U32 R2, RZ, RZ, UR5 ;  /* 0x00000005ff027e24 */ /* 0x000fd8000f8e00ff */
[----:B------:R-:W-:Y:S05]  /*0180*/  @P0 BRA `(.L_x_3) ;  /* 0x0000000000240947 */ /* 0x000fea0003800000 */
.L_x_4:
[----:B------:R-:W-:Y:S05]  /*0190*/  NANOSLEEP 0x64 ;  /* 0x000000640000795d */ /* 0x000fea0003800000 */
[----:B------:R-:W-:-:S05]  /*01a0*/  UMOV UR5, 0x2 ;  /* 0x0000000200057882 */ /* 0x000fca0000000000 */
[----:B------:R-:W-:Y:S04]  /*01b0*/  DEPBAR.LE SB2, 0x36 ;  /* 0x0000ad800000791a */ /* 0x000fe80000000000 */
[----:B------:R-:W2:Y:S02]  /*01c0*/  UTCATOMSWS.FIND_AND_SET.ALIGN UP0, UR5, UR5 ;  /* 0x00000005000575e3 */ /* 0x000ea40008000800 */
[----:B--2---:R-:W-:-:S04]  /*01d0*/  PLOP3.LUT P0, PT, PT, PT, UP0, 0x80, 0x8 ;  /* 0x000000000008781c */ /* 0x004fc80003f0f008 */
[----:B------:R-:W-:-:S04]  /*01e0*/  SEL R2, RZ, 0xffffffff, !P0 ;  /* 0xffffffffff027807 */ /* 0x000fc80004000000 */
[----:B------:R-:W-:Y:S01]  /*01f0*/  ISETP.NE.AND P0, PT, R2, RZ, PT ;  /* 0x000000ff0200720c */ /* 0x000fe20003f05270 */
[----:B------:R-:W-:-:S12]  /*0200*/  IMAD.U32 R2, RZ, RZ, UR5 ;  /* 0x00000005ff027e24 */ /* 0x000fd8000f8e00ff */
[----:B------:R-:W-:Y:S05]  /*0210*/  @!P0 BRA `(.L_x_4) ;  /* 0xfffffffc00dc8947 */ /* 0x000fea000383ffff */
.L_x_3:
[C---:B------:R-:W-:Y:S01]  /*0220*/  VIADD R4, R2.reuse, 0x10 ;  /* 0x0000001002047836 */ /* 0x040fe20000000000 */
[----:B------:R-:W-:Y:S01]  /*0230*/  UMOV UR5, 0x50 ;  /* 0x0000005000057882 */ /* 0x000fe20000000000 */
[----:B------:R-:W-:Y:S01]  /*0240*/  SHF.L.U32 R3, R3, R2, RZ ;  /* 0x0000000203037219 */ /* 0x000fe200000006ff */
[----:B------:R-:W-:Y:S01]  /*0250*/  ULEA UR5, UR6, UR5, 0x18 ;  /* 0x0000000506057291 */ /* 0x000fe2000f8ec0ff */
[----:B------:R-:W-:Y:S01]  /*0260*/  IMAD.SHL.U32 R2, R2, 0x20, RZ ;  /* 0x0000002002027824 */ /* 0x000fe200078e00ff */
[----:B------:R-:W-:-:S04]  /*0270*/  SHF.L.U32 R4, R5, R4, RZ ;  /* 0x0000000405047219 */ /* 0x000fc800000006ff */
[----:B------:R-:W-:-:S05]  /*0280*/  LOP3.LUT R3, R4, R3, RZ, 0xfc, !PT ;  /* 0x0000000304037212 */ /* 0x000fca00078efcff */
[----:B------:R2:W-:Y:S04]  /*0290*/  ATOMS.OR RZ, [UR5], R3 ;  /* 0x00000003ffff798c */ /* 0x0005e8000b000005 */
[----:B------:R2:W-:Y:S01]  /*02a0*/  STS [UR4], R2 ;  /* 0x00000002ff007988 */ /* 0x0005e20008000804 */
[----:B------:R-:W-:Y:S05]  /*02b0*/  BRA `(.L_x_2) ;  /* 0x0000000000107947 */ /* 0x000fea0003800000 */
.L_x_1:
[----:B------:R-:W-:Y:S01]  /*02c0*/  IMAD.MOV.U32 R3, RZ, RZ, -0x1 ;  /* 0xffffffffff037424 */ /* 0x000fe200078e00ff */
[----:B------:R-:W-:-:S04]  /*02d0*/  MOV R2, 0x300 ;  /* 0x0000030000027802 */ /* 0x000fc80000000f00 */
[----:B------:R2:W-:Y:S03]  /*02e0*/  STS [UR4], R3 ;  /* 0x00000003ff007988 */ /* 0x0005e60008000804 */
[----:B-12---:R-:W-:Y:S05]  /*02f0*/  CALL.REL.NOINC `($__internal_1_$__cuda_sm10x_tcgen05_guardrail_trap_phase_invalid_during_alloc) ;  /* 0x0000002400e87944 */ /* 0x006fea0003c00000 */
.L_x_2:
[----:B------:R-:W-:Y:S05]  /*0300*/  WARPSYNC.ALL ;  /* 0x0000000000007948 */ /* 0x000fea0003800000 */
[----:B------:R-:W-:Y:S01]  /*0310*/  NOP ;  /* 0x0000000000007918 */ /* 0x000fe20000000000 */
.L_x_0:
[----:B------:R-:W3:Y:S08]  /*0320*/  S2UR UR4, SR_CgaCtaId ;  /* 0x00000000000479c3 */ /* 0x000ef00000008800 */
[----:B------:R-:W-:Y:S01]  /*0330*/  BAR.SYNC.DEFER_BLOCKING 0x0 ;  /* 0x0000000000007b1d */ /* 0x000fe20000010000 */
[----:B------:R-:W-:-:S05]  /*0340*/  LOP3.LUT R36, R0, 0x7f, RZ, 0xc0, !PT ;  /* 0x0000007f00247812 */ /* 0x000fca00078ec0ff */
[----:B------:R-:W-:Y:S02]  /*0350*/  UMOV UR8, 0x400 ;  /* 0x0000040000087882 */ /* 0x000fe40000000000 */
[----:B--2---:R-:W2:Y:S08]  /*0360*/  LDC R3, c[0x0][0x398] ;  /* 0x0000e600ff037b82 */ /* 0x004eb00000000800 */
[----:B------:R-:W4:Y:S01]  /*0370*/  LDC R6, c[0x0][0x3a0] ;  /* 0x0000e800ff067b82 */ /* 0x000f220000000800 */
[----:B---3--:R-:W-:-:S07]  /*0380*/  ULEA UR8, UR4, UR8, 0x18 ;  /* 0x0000000804087291 */ /* 0x008fce000f8ec0ff */
[----:B------:R-:W3:Y:S02]  /*0390*/  S2UR UR9, SR_CTAID.Y ;  /* 0x00000000000979c3 */ /* 0x000ee40000002600 */
[----:B------:R-:W5:Y:S06]  /*03a0*/  LDS R4, [UR8] ;  /* 0x00000008ff047984 */ /* 0x000f6c0008000800 */
[----:B------:R-:W-:Y:S06]  /*03b0*/  BAR.SYNC.DEFER_BLOCKING 0x0 ;  /* 0x0000000000007b1d */ /* 0x000fec0000010000 */
[----:B------:R-:W-:Y:S05]  /*03c0*/  @P2 BRA `(.L_x_5) ;  /* 0x0000000000182947 */ /* 0x000fea0003800000 */
[----:B------:R-:W-:Y:S01]  /*03d0*/  ELECT P0, URZ, PT ;  /* 0x0000000000ff782f */ /* 0x000fe20003800000 */
[----:B------:R-:W-:Y:S01]  /*03e0*/  IMAD.MOV.U32 R2, RZ, RZ, 0x1 ;  /* 0x00000001ff027424 */ /* 0x000fe200078e00ff */
[----:B------:R-:W-:Y:S01]  /*03f0*/  UMOV UR5, 0x40 ;  /* 0x0000004000057882 */ /* 0x000fe20000000000 */
[----:B------:R-:W-:Y:S01]  /*0400*/  UVIRTCOUNT.DEALLOC.SMPOOL 0x80 ;  /* 0x000000800000784c */ /* 0x000fe20000000000 */
[----:B------:R-:W-:-:S09]  /*0410*/  ULEA UR5, UR4, UR5, 0x18 ;  /* 0x0000000504057291 */ /* 0x000fd2000f8ec0ff */
[----:B------:R5:W-:Y:S03]  /*0420*/  @P0 STS.U8 [UR5], R2 ;  /* 0x00000002ff000988 */ /* 0x000be60008000005 */
.L_x_5:
[----:B------:R-:W5:Y:S01]  /*0430*/  S2UR UR4, SR_CTAID.Z ;  /* 0x00000000000479c3 */ /* 0x000f620000002700 */
[----:B------:R-:W4:Y:S01]  /*0440*/  LDCU UR5, c[0x0][0x370] ;  /* 0x00006e00ff0577ac */ /* 0x000f220008000800 */
[C---:B------:R-:W-:Y:S01]  /*0450*/  ISETP.GE.U32.AND P0, PT, R36.reuse, 0x20, PT ;  /* 0x000000202400780c */ /* 0x040fe20003f06070 */
[----:B--2--5:R-:W-:Y:S01]  /*0460*/  VIADD R2, R3, 0xffffffff ;  /* 0xffffffff03027836 */ /* 0x024fe20000000000 */
[C---:B------:R-:W-:Y:S01]  /*0470*/  ISETP.NE.U32.AND P3, PT, R36.reuse, RZ, PT ;  /* 0x000000ff2400720c */ /* 0x040fe20003f65070 */
[----:B------:R-:W2:Y:S01]  /*0480*/  LDCU UR6, c[0x0][0x374] ;  /* 0x00006e80ff0677ac */ /* 0x000ea20008000800 */
[----:B------:R-:W-:Y:S01]  /*0490*/  LEA R10, R36, UR8, 0x2 ;  /* 0x00000008240a7c11 */ /* 0x000fe2000f8e10ff */
[----:B----4-:R-:W-:Y:S01]  /*04a0*/  VIADD R9, R6, 0xffffffff ;  /* 0xffffffff06097836 */ /* 0x010fe20000000000 */
[----:B------:R-:W4:Y:S01]  /*04b0*/  S2UR UR7, SR_CTAID.X ;  /* 0x00000000000779c3 */ /* 0x000f220000002500 */
[----:B------:R-:W5:Y:S01]  /*04c0*/  LDCU.64 UR20, c[0x0][0x3c0] ;  /* 0x00007800ff1477ac */ /* 0x000f620008000a00 */
[----:B------:R-:W-:Y:S01]  /*04d0*/  R2UR UR23, R4 ;  /* 0x00000000041772ca */ /* 0x000fe200000e0000 */
[----:B------:R-:W-:Y:S04]  /*04e0*/  BSSY.RECONVERGENT B0, `(.L_x_6) ;  /* 0x0000011000007945 */ /* 0x000fe80003800200 */
[----:B------:R3:W-:Y:S01]  /*04f0*/  @!P0 STS [R10], RZ ;  /* 0x000000ff0a008388 */ /* 0x0007e20000000800 */
[----:B------:R-:W-:-:S03]  /*0500*/  NOP ;  /* 0x0000000000007918 */ /* 0x000fc60000000000 */
[----:B------:R3:W-:Y:S02]  /*0510*/  @!P3 STS [UR8+0x24], R2 ;  /* 0x00002402ff00b988 */ /* 0x0007e40008000808 */
[----:B--23--:R-:W-:Y:S02]  /*0520*/  UIMAD UR4, UR4, UR6, UR9 ;  /* 0x00000006040472a4 */ /* 0x00cfe4000f8e0209 */
[----:B------:R2:W-:Y:S02]  /*0530*/  @!P3 STS [UR8+0x20], R9 ;  /* 0x00002009ff00b988 */ /* 0x0005e40008000808 */
[----:B----4-:R-:W-:-:S04]  /*0540*/  UIMAD UR4, UR4, UR5, UR7 ;  /* 0x00000005040472a4 */ /* 0x010fc8000f8e0207 */
[----:B------:R-:W-:-:S04]  /*0550*/  UIMAD UR4, UR4, 0x180, URZ ;  /* 0x00000180040478a4 */ /* 0x000fc8000f8e02ff */
[----:B-----5:R-:W-:-:S04]  /*0560*/  UIADD3 UR24, UP0, UPT, UR4, UR20, URZ ;  /* 0x0000001404187290 */ /* 0x020fc8000ff1e0ff */
[----:B------:R-:W-:Y:S01]  /*0570*/  ULEA.HI.X.SX32 UR25, UR4, UR21, 0x1, UP0 ;  /* 0x0000001504197291 */ /* 0x000fe200080f0eff */
[----:B--2---:R-:W-:Y:S11]  /*0580*/  @P3 BRA `(.L_x_7) ;  /* 0x0000000000183947 */ /* 0x004ff60003800000 */
[----:B------:R-:W2:Y:S01]  /*0590*/  LDS R3, [UR8+0x8] ;  /* 0x00000808ff037984 */ /* 0x000ea20008000800 */
[----:B------:R-:W3:Y:S01]  /*05a0*/  LDC.64 R12, c[0x0][0x380] ;  /* 0x0000e000ff0c7b82 */ /* 0x000ee20000000a00 */
[----:B------:R-:W-:Y:S02]  /*05b0*/  IMAD.MOV.U32 R4, RZ, RZ, 0x70 ;  /* 0x00000070ff047424 */ /* 0x000fe400078e00ff */
[----:B---3--:R3:W-:Y:S03]  /*05c0*/  STS.64 [UR8], R12 ;  /* 0x0000000cff007988 */ /* 0x0087e60008000a08 */
[----:B--2---:R-:W-:-:S05]  /*05d0*/  LOP3.LUT R3, R3, 0x10, R4, 0xd8, !PT ;  /* 0x0000001003037812 */ /* 0x004fca00078ed804 */
[----:B------:R3:W-:Y:S02]  /*05e0*/  STS [UR8+0x8], R3 ;  /* 0x00000803ff007988 */ /* 0x0007e40008000808 */
.L_x_7:
[----:B------:R-:W-:Y:S05]  /*05f0*/  BSYNC.RECONVERGENT B0 ;  /* 0x0000000000007941 */ /* 0x000fea0003800200 */
.L_x_6:
[----:B------:R-:W-:Y:S04]  /*0600*/  BSSY.RECONVERGENT B0, `(.L_x_8) ;  /* 0x000000a000007945 */ /* 0x000fe80003800200 */
[----:B------:R-:W-:Y:S05]  /*0610*/  @P3 BRA `(.L_x_9) ;  /* 0x0000000000203947 */ /* 0x000fea0003800000 */
[----:B---3--:R-:W2:Y:S01]  /*0620*/  LDS R3, [UR8+0x34] ;  /* 0x00003408ff037984 */ /* 0x008ea20008000800 */
[----:B------:R-:W-:Y:S02]  /*0630*/  IMAD.MOV.U32 R4, RZ, RZ, 0x3f000000 ;  /* 0x3f000000ff047424 */ /* 0x000fe400078e00ff */
[----:B------:R-:W-:Y:S01]  /*0640*/  @!P3 IMAD.MOV.U32 R5, RZ, RZ, 0x3f ;  /* 0x0000003fff05b424 */ /* 0x000fe200078e00ff */
[----:B------:R-:W3:Y:S02]  /*0650*/  @!P3 LDS R8, [UR8+0x38] ;  /* 0x00003808ff08b984 */ /* 0x000ee40008000800 */
[----:B--2---:R-:W-:Y:S02]  /*0660*/  LOP3.LUT R3, R3, 0xff000000, R4, 0xb8, !PT ;  /* 0xff00000003037812 */ /* 0x004fe400078eb804 */
[----:B---3--:R-:W-:-:S03]  /*0670*/  @!P3 LOP3.LUT R4, R8, 0xff, R5, 0xb8, !PT ;  /* 0x000000ff0804b812 */ /* 0x008fc600078eb805 */
[----:B------:R2:W-:Y:S04]  /*0680*/  STS [UR8+0x34], R3 ;  /* 0x00003403ff007988 */ /* 0x0005e80008000808 */
[----:B------:R2:W-:Y:S02]  /*0690*/  @!P3 STS [UR8+0x38], R4 ;  /* 0x00003804ff00b988 */ /* 0x0005e40008000808 */
.L_x_9:
[----:B------:R-:W-:Y:S05]  /*06a0*/  BSYNC.RECONVERGENT B0 ;  /* 0x0000000000007941 */ /* 0x000fea0003800200 */
.L_x_8:
[----:B------:R-:W-:Y:S04]  /*06b0*/  BSSY.RECONVERGENT B0, `(.L_x_10) ;  /* 0x000000e000007945 */ /* 0x000fe80003800200 */
[----:B------:R-:W-:Y:S05]  /*06c0*/  @P3 BRA `(.L_x_11) ;  /* 0x0000000000303947 */ /* 0x000fea0003800000 */
[----:B--2---:R-:W2:Y:S01]  /*06d0*/  LDS R4, [UR8+0x34] ;  /* 0x00003408ff047984 */ /* 0x004ea20008000800 */
[----:B---3--:R-:W3:Y:S03]  /*06e0*/  LDC.64 R12, c[0x0][0x3a8] ;  /* 0x0000ea00ff0c7b82 */ /* 0x008ee60000000a00 */
[----:B------:R-:W4:Y:S01]  /*06f0*/  LDS R3, [UR8+0x1c] ;  /* 0x00001c08ff037984 */ /* 0x000f220008000800 */
[C---:B---3--:R-:W-:Y:S01]  /*0700*/  SHF.L.U64.HI R8, R12.reuse, 0x1, R13 ;  /* 0x000000010c087819 */ /* 0x048fe2000001020d */
[----:B------:R-:W-:-:S03]  /*0710*/  IMAD.SHL.U32 R5, R12, 0x2, RZ ;  /* 0x000000020c057824 */ /* 0x000fc600078e00ff */
[--C-:B------:R-:W-:Y:S02]  /*0720*/  SHF.R.U32.HI R12, RZ, 0x4, R8.reuse ;  /* 0x00000004ff0c7819 */ /* 0x100fe40000011608 */
[----:B------:R-:W-:-:S05]  /*0730*/  SHF.R.U64 R5, R5, 0x4, R8 ;  /* 0x0000000405057819 */ /* 0x000fca0000001208 */
[----:B------:R5:W-:Y:S01]  /*0740*/  STS [UR8+0xc], R5 ;  /* 0x00000c05ff007988 */ /* 0x000be20008000808 */
[----:B--2---:R-:W-:Y:S02]  /*0750*/  LOP3.LUT R4, R4, 0x7, RZ, 0xb8, !PT ;  /* 0x0000000704047812 */ /* 0x004fe400078eb8ff */
[----:B----4-:R-:W-:-:S03]  /*0760*/  LOP3.LUT R3, R3, 0xf, R12, 0xb8, !PT ;  /* 0x0000000f03037812 */ /* 0x010fc600078eb80c */
[----:B------:R5:W-:Y:S04]  /*0770*/  STS [UR8+0x34], R4 ;  /* 0x00003404ff007988 */ /* 0x000be80008000808 */
[----:B------:R5:W-:Y:S02]  /*0780*/  STS [UR8+0x1c], R3 ;  /* 0x00001c03ff007988 */ /* 0x000be40008000808 */
.L_x_11:
[----:B------:R-:W-:Y:S05]  /*0790*/  BSYNC.RECONVERGENT B0 ;  /* 0x0000000000007941 */ /* 0x000fea0003800200 */
.L_x_10:
[----:B------:R-:W-:Y:S04]  /*07a0*/  BSSY.RECONVERGENT B1, `(.L_x_12) ;  /* 0x000001a000017945 */ /* 0x000fe80003800200 */
[----:B------:R-:W-:Y:S04]  /*07b0*/  BSSY.RELIABLE B0, `(.L_x_13) ;  /* 0x0000015000007945 */ /* 0x000fe80003800100 */
[----:B------:R-:W-:Y:S05]  /*07c0*/  @P3 BRA `(.L_x_14) ;  /* 0x0000000000203947 */ /* 0x000fea0003800000 */
[----:B--23-5:R-:W2:Y:S02]  /*07d0*/  LDS R3, [UR8+0x34] ;  /* 0x00003408ff037984 */ /* 0x02cea40008000800 */
[----:B--2---:R-:W-:-:S05]  /*07e0*/  LOP3.LUT R3, R3, 0x38, RZ, 0xb8, !PT ;  /* 0x0000003803037812 */ /* 0x004fca00078eb8ff */
[----:B------:R2:W-:Y:S01]  /*07f0*/  STS [UR8+0x34], R3 ;  /* 0x00003403ff007988 */ /* 0x0005e20008000808 */
[----:B------:R-:W-:Y:S05]  /*0800*/  @P3 BRA `(.L_x_15) ;  /* 0x0000000000203947 */ /* 0x000fea0003800000 */
[----:B--2---:R-:W2:Y:S01]  /*0810*/  LDS R3, [UR8+0x8] ;  /* 0x00000808ff037984 */ /* 0x004ea20008000800 */
[----:B------:R-:W-:-:S05]  /*0820*/  IMAD.MOV.U32 R4, RZ, RZ, 0x780 ;  /* 0x00000780ff047424 */ /* 0x000fca00078e00ff */
[----:B--2---:R-:W-:-:S05]  /*0830*/  LOP3.LUT R3, R3, 0x500, R4, 0xd8, !PT ;  /* 0x0000050003037812 */ /* 0x004fca00078ed804 */
[----:B------:R4:W-:Y:S02]  /*0840*/  STS [UR8+0x8], R3 ;  /* 0x00000803ff007988 */ /* 0x0009e40008000808 */
.L_x_14:
[----:B------:R-:W-:Y:S05]  /*0850*/  @P3 BRA `(.L_x_16) ;  /* 0x0000000000283947 */ /* 0x000fea0003800000 */
[----:B--2345:R-:W2:Y:S02]  /*0860*/  LDS R3, [UR8+0x8] ;  /* 0x00000808ff037984 */ /* 0x03cea40008000800 */
[----:B--2---:R-:W-:-:S05]  /*0870*/  LOP3.LUT R3, R3, 0x1800, RZ, 0xb8, !PT ;  /* 0x0000180003037812 */ /* 0x004fca00078eb8ff */
[----:B------:R3:W-:Y:S02]  /*0880*/  STS [UR8+0x8], R3 ;  /* 0x00000803ff007988 */ /* 0x0007e40008000808 */
.L_x_15:
[----:B------:R-:W-:Y:S05]  /*0890*/  @P3 BREAK.RELIABLE B0 ;  /* 0x0000000000003942 */ /* 0x000fea0003800100 */
[----:B------:R-:W-:Y:S05]  /*08a0*/  @P3 BRA `(.L_x_17) ;  /* 0x0000000000243947 */ /* 0x000fea0003800000 */
[----:B------:R-:W4:Y:S01]  /*08b0*/  LDS R4, [UR8+0x8] ;  /* 0x00000808ff047984 */ /* 0x000f220008000800 */
[----:B--23--:R-:W-:-:S05]  /*08c0*/  IMAD.MOV.U32 R3, RZ, RZ, 0x6000 ;  /* 0x00006000ff037424 */ /* 0x00cfca00078e00ff */
[----:B----4-:R-:W-:-:S04]  /*08d0*/  LOP3.LUT R3, R4, 0x6000, R3, 0xd8, !PT ;  /* 0x0000600004037812 */ /* 0x010fc800078ed803 */
[----:B------:R-:W-:-:S05]  /*08e0*/  LOP3.LUT R3, R3, 0x400000, RZ, 0xb8, !PT ;  /* 0x0040000003037812 */ /* 0x000fca00078eb8ff */
[----:B------:R2:W-:Y:S02]  /*08f0*/  STS [UR8+0x8], R3 ;  /* 0x00000803ff007988 */ /* 0x0005e40008000808 */
.L_x_16:
[----:B------:R-:W-:Y:S05]  /*0900*/  BSYNC.RELIABLE B0 ;  /* 0x0000000000007941 */ /* 0x000fea0003800100 */
.L_x_13:
[----:B--2345:R-:W2:Y:S02]  /*0910*/  @!P3 LDS R3, [UR8+0x8] ;  /* 0x00000808ff03b984 */ /* 0x03cea40008000800 */
[----:B--2---:R-:W-:-:S05]  /*0920*/  @!P3 LOP3.LUT R3, R3, 0x8000, RZ, 0xb8, !PT ;  /* 0x000080000303b812 */ /* 0x004fca00078eb8ff */
[----:B------:R4:W-:Y:S02]  /*0930*/  @!P3 STS [UR8+0x8], R3 ;  /* 0x00000803ff00b988 */ /* 0x0009e40008000808 */
.L_x_17:
[----:B------:R-:W-:Y:S05]  /*0940*/  BSYNC.RECONVERGENT B1 ;  /* 0x0000000000017941 */ /* 0x000fea0003800200 */
.L_x_12:
[----:B------:R-:W-:Y:S05]  /*0950*/  WARPSYNC.ALL ;  /* 0x0000000000007948 */ /* 0x000fea0003800000 */
[----:B------:R-:W-:Y:S01]  /*0960*/  NOP ;  /* 0x0000000000007918 */ /* 0x000fe20000000000 */
[----:B------:R-:W-:Y:S05]  /*0970*/  @P0 BRA `(.L_x_18) ;  /* 0x0000000000300947 */ /* 0x000fea0003800000 */
[----:B--234-:R-:W2:Y:S01]  /*0980*/  S2R R3, SR_LANEID ;  /* 0x0000000000037919 */ /* 0x01cea20000000000 */
[----:B------:R-:W-:Y:S05]  /*0990*/  WARPSYNC.ALL ;  /* 0x0000000000007948 */ /* 0x000fea0003800000 */
[----:B------:R-:W-:Y:S01]  /*09a0*/  NOP ;  /* 0x0000000000007918 */ /* 0x000fe20000000000 */
[----:B--2---:R-:W-:-:S05]  /*09b0*/  IMAD.SHL.U32 R3, R3, 0x4, RZ ;  /* 0x0000000403037824 */ /* 0x004fca00078e00ff */
[----:B------:R-:W2:Y:S01]  /*09c0*/  LDS R7, [R3+UR8] ;  /* 0x0000000803077984 */ /* 0x000ea20008000800 */
[----:B------:R-:W-:-:S05]  /*09d0*/  IADD3 R4, P1, PT, R3, UR24, RZ ;  /* 0x0000001803047c10 */ /* 0x000fca000ff3e0ff */
[----:B------:R-:W-:-:S05]  /*09e0*/  IMAD.X R5, RZ, RZ, UR25, P1 ;  /* 0x00000019ff057e24 */ /* 0x000fca00088e06ff */
[----:B--2---:R5:W2:Y:S01]  /*09f0*/  ATOMG.E.EXCH.STRONG.GPU PT, RZ, [R4], R7 ;  /* 0x0000000704ff73a8 */ /* 0x004aa200041ee100 */
[----:B------:R-:W-:-:S04]  /*0a00*/  DEPBAR {5,4,3,2,1,0} ;  /* 0x0000003f0000791a */ /* 0x000fc80000000000 */
[----:B------:R-:W3:Y:S02]  /*0a10*/  CCTL.E.C.LDCU.IV.DEEP [UR24] ;  /* 0x0000000018007540 */ /* 0x000ee40009c08000 */
[----:B---3--:R5:W-:Y:S01]  /*0a20*/  UTMACCTL.IV [UR24] ;  /* 0x00000000180079b9 */ /* 0x008be20008000000 */
[----:B------:R-:W-:Y:S01]  /*0a30*/  NOP ;  /* 0x0000000000007918 */ /* 0x000fe20000000000 */
.L_x_18:
[----:B------:R-:W-:Y:S05]  /*0a40*/  @P0 BRA `(.L_x_19) ;  /* 0x00000000000c0947 */ /* 0x000fea0003800000 */
[----:B------:R0:W-:Y:S01]  /*0a50*/  UTMACMDFLUSH ;  /* 0x00000000000079b7 */ /* 0x0001e20000000000 */
[----:B------:R-:W-:Y:S05]  /*0a60*/  @P0 BRA `(.L_x_19) ;  /* 0x0000000000040947 */ /* 0x000fea0003800000 */
[----:B------:R-:W-:-:S04]  /*0a70*/  DEPBAR.LE SB0, 0x0 ;  /* 0x000080000000791a */ /* 0x000fc80000000000 */
.L_x_19:
[----:B------:R-:W-:Y:S05]  /*0a80*/  WARPSYNC.ALL ;  /* 0x0000000000007948 */ /* 0x000fea0003800000 */
[----:B------:R-:W-:Y:S01]  /*0a90*/  NOP ;  /* 0x0000000000007918 */ /* 0x000fe20000000000 */
[----:B--2---:R-:W-:Y:S06]  /*0aa0*/  BAR.SYNC.DEFER_BLOCKING 0x0 ;  /* 0x0000000000007b1d */ /* 0x004fec0000010000 */
[----:B------:R-:W-:Y:S02]  /*0ab0*/  BSSY.RECONVERGENT B1, `(.L_x_20) ;  /* 0x000000b000017945 */ /* 0x000fe40003800200 */
[----:B------:R-:W-:Y:S06]  /*0ac0*/  BAR.SYNC.DEFER_BLOCKING 0x0 ;  /* 0x0000000000007b1d */ /* 0x000fec0000010000 */
[----:B------:R2:W-:Y:S01]  /*0ad0*/  @!P0 STS [R10], RZ ;  /* 0x000000ff0a008388 */ /* 0x0005e20000000800 */
[----:B------:R-:W-:Y:S01]  /*0ae0*/  NOP ;  /* 0x0000000000007918 */ /* 0x000fe20000000000 */
[----:B------:R-:W-:Y:S05]  /*0af0*/  @P3 BRA `(.L_x_21) ;  /* 0x0000000000183947 */ /* 0x000fea0003800000 */
[----:B---34-:R-:W3:Y:S01]  /*0b00*/  LDS R3, [UR8+0x8] ;  /* 0x00000808ff037984 */ /* 0x018ee20008000800 */
[----:B------:R-:W4:Y:S01]  /*0b10*/  LDC.64 R12, c[0x0][0x388] ;  /* 0x0000e200ff0c7b82 */ /* 0x000f220000000a00 */
[----:B-----5:R-:W-:Y:S02]  /*0b20*/  IMAD.MOV.U32 R4, RZ, RZ, 0x70 ;  /* 0x00000070ff047424 */ /* 0x020fe400078e00ff */
[----:B----4-:R4:W-:Y:S03]  /*0b30*/  STS.64 [UR8], R12 ;  /* 0x0000000cff007988 */ /* 0x0109e60008000a08 */
[----:B---3--:R-:W-:-:S05]  /*0b40*/  LOP3.LUT R3, R3, 0x10, R4, 0xd8, !PT ;  /* 0x0000001003037812 */ /* 0x008fca00078ed804 */
[----:B------:R4:W-:Y:S02]  /*0b50*/  STS [UR8+0x8], R3 ;  /* 0x00000803ff007988 */ /* 0x0009e40008000808 */
.L_x_21:
[----:B-----5:R-:W-:Y:S05]  /*0b60*/  BSYNC.RECONVERGENT B1 ;  /* 0x0000000000017941 */ /* 0x020fea0003800200 */
.L_x_20:
[----:B------:R-:W-:Y:S04]  /*0b70*/  BSSY.RECONVERGENT B2, `(.L_x_22) ;  /* 0x000000f000027945 */ /* 0x000fe80003800200 */
[----:B------:R-:W-:Y:S04]  /*0b80*/  BSSY.RELIABLE B1, `(.L_x_23) ;  /* 0x000000c000017945 */ /* 0x000fe80003800100 */
[----:B------:R-:W-:Y:S05]  /*0b90*/  @P3 BRA `(.L_x_24) ;  /* 0x0000000000283947 */ /* 0x000fea0003800000 */
[----:B---34-:R-:W3:Y:S01]  /*0ba0*/  LDS R3, [UR8+0x34] ;  /* 0x00003408ff037984 */ /* 0x018ee20008000800 */
[----:B------:R-:W-:Y:S01]  /*0bb0*/  IMAD.MOV.U32 R4, RZ, RZ, 0x3f000000 ;  /* 0x3f000000ff047424 */ /* 0x000fe200078e00ff */
[----:B------:R-:W-:Y:S05]  /*0bc0*/  @P3 BREAK.RELIABLE B1 ;  /* 0x0000000000013942 */ /* 0x000fea0003800100 */
[----:B---3--:R-:W-:-:S05]  /*0bd0*/  LOP3.LUT R3, R3, 0xff000000, R4, 0xb8, !PT ;  /* 0xff00000003037812 */ /* 0x008fca00078eb804 */
[----:B------:R3:W-:Y:S01]  /*0be0*/  STS [UR8+0x34], R3 ;  /* 0x00003403ff007988 */ /* 0x0007e20008000808 */
[----:B------:R-:W-:Y:S05]  /*0bf0*/  @P3 BRA `(.L_x_25) ;  /* 0x0000000000183947 */ /* 0x000fea0003800000 */
[----:B---3--:R-:W3:Y:S01]  /*0c00*/  LDS R3, [UR8+0x38] ;  /* 0x00003808ff037984 */ /* 0x008ee20008000800 */
[----:B------:R-:W-:-:S05]  /*0c10*/  IMAD.MOV.U32 R4, RZ, RZ, 0x3f ;  /* 0x0000003fff047424 */ /* 0x000fca00078e00ff */
[----:B---3--:R-:W-:-:S05]  /*0c20*/  LOP3.LUT R3, R3, 0xff, R4, 0xb8, !PT ;  /* 0x000000ff03037812 */ /* 0x008fca00078eb804 */
[----:B------:R5:W-:Y:S02]  /*0c30*/  STS [UR8+0x38], R3 ;  /* 0x00003803ff007988 */ /* 0x000be40008000808 */
.L_x_24:
[----:B------:R-:W-:Y:S05]  /*0c40*/  BSYNC.RELIABLE B1 ;  /* 0x0000000000017941 */ /* 0x000fea0003800100 */
.L_x_23:
[----:B------:R2:W-:Y:S02]  /*0c50*/  @!P3 STS [UR8+0x20], R9 ;  /* 0x00002009ff00b988 */ /* 0x0005e40008000808 */
.L_x_25:
[----:B------:R-:W-:Y:S05]  /*0c60*/  BSYNC.RECONVERGENT B2 ;  /* 0x0000000000027941 */ /* 0x000fea0003800200 */
.L_x_22:
[----:B------:R-:W-:Y:S05]  /*0c70*/  WARPSYNC.ALL ;  /* 0x0000000000007948 */ /* 0x000fea0003800000 */
[----:B------:R-:W-:Y:S01]  /*0c80*/  NOP ;  /* 0x0000000000007918 */ /* 0x000fe20000000000 */
[----:B---345:R-:W3:Y:S01]  /*0c90*/  LDC R3, c[0x0][0x39c] ;  /* 0x0000e700ff037b82 */ /* 0x038ee20000000800 */
[----:B------:R-:W-:Y:S01]  /*0ca0*/  BSSY.RECONVERGENT B2, `(.L_x_26) ;  /* 0x0000010000027945 */ /* 0x000fe20003800200 */
[----:B---3--:R-:W-:-:S05]  /*0cb0*/  VIADD R3, R3, 0xffffffff ;  /* 0xffffffff03037836 */ /* 0x008fca0000000000 */
[----:B------:R3:W-:Y:S01]  /*0cc0*/  @!P3 STS [UR8+0x24], R3 ;  /* 0x00002403ff00b988 */ /* 0x0007e20008000808 */
[----:B------:R-:W-:Y:S05]  /*0cd0*/  @P3 BRA `(.L_x_27) ;  /* 0x0000000000303947 */ /* 0x000fea0003800000 */
[----:B------:R-:W4:Y:S01]  /*0ce0*/  LDS R5, [UR8+0x34] ;  /* 0x00003408ff057984 */ /* 0x000f220008000800 */
[----:B------:R-:W5:Y:S03]  /*0cf0*/  LDC.64 R12, c[0x0][0x3b0] ;  /* 0x0000ec00ff0c7b82 */ /* 0x000f660000000a00 */
[----:B------:R-:W2:Y:S01]  /*0d00*/  LDS R4, [UR8+0x1c] ;  /* 0x00001c08ff047984 */ /* 0x000ea20008000800 */
[C---:B-----5:R-:W-:Y:S01]  /*0d10*/  SHF.L.U64.HI R8, R12.reuse, 0x1, R13 ;  /* 0x000000010c087819 */ /* 0x060fe2000001020d */
[----:B------:R-:W-:-:S03]  /*0d20*/  IMAD.SHL.U32 R7, R12, 0x2, RZ ;  /* 0x000000020c077824 */ /* 0x000fc600078e00ff */
[--C-:B--2---:R-:W-:Y:S02]  /*0d30*/  SHF.R.U32.HI R9, RZ, 0x4, R8.reuse ;  /* 0x00000004ff097819 */ /* 0x104fe40000011608 */
[----:B------:R-:W-:-:S05]  /*0d40*/  SHF.R.U64 R7, R7, 0x4, R8 ;  /* 0x0000000407077819 */ /* 0x000fca0000001208 */
[----:B------:R5:W-:Y:S01]  /*0d50*/  STS [UR8+0xc], R7 ;  /* 0x00000c07ff007988 */ /* 0x000be20008000808 */
[----:B----4-:R-:W-:Y:S02]  /*0d60*/  LOP3.LUT R5, R5, 0x7, RZ, 0xb8, !PT ;  /* 0x0000000705057812 */ /* 0x010fe400078eb8ff */
[----:B------:R-:W-:-:S03]  /*0d70*/  LOP3.LUT R4, R4, 0xf, R9, 0xb8, !PT ;  /* 0x0000000f04047812 */ /* 0x000fc600078eb809 */
[----:B------:R5:W-:Y:S04]  /*0d80*/  STS [UR8+0x34], R5 ;  /* 0x00003405ff007988 */ /* 0x000be80008000808 */
[----:B------:R5:W-:Y:S02]  /*0d90*/  STS [UR8+0x1c], R4 ;  /* 0x00001c04ff007988 */ /* 0x000be40008000808 */
.L_x_27:
[----:B------:R-:W-:Y:S05]  /*0da0*/  BSYNC.RECONVERGENT B2 ;  /* 0x0000000000027941 */ /* 0x000fea0003800200 */
.L_x_26:
[----:B------:R-:W-:Y:S04]  /*0db0*/  BSSY.RECONVERGENT B3, `(.L_x_28) ;  /* 0x000001a000037945 */ /* 0x000fe80003800200 */
[----:B------:R-:W-:Y:S04]  /*0dc0*/  BSSY.RELIABLE B2, `(.L_x_29) ;  /* 0x0000015000027945 */ /* 0x000fe80003800100 */
[----:B------:R-:W-:Y:S05]  /*0dd0*/  @P3 BRA `(.L_x_30) ;  /* 0x0000000000203947 */ /* 0x000fea0003800000 */
[----:B-----5:R-:W4:Y:S02]  /*0de0*/  LDS R4, [UR8+0x34] ;  /* 0x00003408ff047984 */ /* 0x020f240008000800 */
[----:B----4-:R-:W-:-:S05]  /*0df0*/  LOP3.LUT R4, R4, 0x38, RZ, 0xb8, !PT ;  /* 0x0000003804047812 */ /* 0x010fca00078eb8ff */
[----:B------:R4:W-:Y:S01]  /*0e00*/  STS [UR8+0x34], R4 ;  /* 0x00003404ff007988 */ /* 0x0009e20008000808 */
[----:B------:R-:W-:Y:S05]  /*0e10*/  @P3 BRA `(.L_x_31) ;  /* 0x0000000000203947 */ /* 0x000fea0003800000 */
[----:B----4-:R-:W4:Y:S01]  /*0e20*/  LDS R4, [UR8+0x8] ;  /* 0x00000808ff047984 */ /* 0x010f220008000800 */
[----:B------:R-:W-:-:S05]  /*0e30*/  IMAD.MOV.U32 R5, RZ, RZ, 0x780 ;  /* 0x00000780ff057424 */ /* 0x000fca00078e00ff */
[----:B----4-:R-:W-:-:S05]  /*0e40*/  LOP3.LUT R4, R4, 0x500, R5, 0xd8, !PT ;  /* 0x0000050004047812 */ /* 0x010fca00078ed805 */
[----:B------:R4:W-:Y:S02]  /*0e50*/  STS [UR8+0x8], R4 ;  /* 0x00000804ff007988 */ /* 0x0009e40008000808 */
.L_x_30:
[----:B------:R-:W-:Y:S05]  /*0e60*/  @P3 BRA `(.L_x_32) ;  /* 0x0000000000283947 */ /* 0x000fea0003800000 */
[----:B----45:R-:W4:Y:S02]  /*0e70*/  LDS R4, [UR8+0x8] ;  /* 0x00000808ff047984 */ /* 0x030f240008000800 */
[----:B----4-:R-:W-:-:S05]  /*0e80*/  LOP3.LUT R4, R4, 0x1800, RZ, 0xb8, !PT ;  /* 0x0000180004047812 */ /* 0x010fca00078eb8ff */
[----:B------:R5:W-:Y:S02]  /*0e90*/  STS [UR8+0x8], R4 ;  /* 0x00000804ff007988 */ /* 0x000be40008000808 */
.L_x_31:
[----:B------:R-:W-:Y:S05]  /*0ea0*/  @P3 BREAK.RELIABLE B2 ;  /* 0x0000000000023942 */ /* 0x000fea0003800100 */
[----:B------:R-:W-:Y:S05]  /*0eb0*/  @P3 BRA `(.L_x_33) ;  /* 0x0000000000243947 */ /* 0x000fea0003800000 */
[----:B----45:R-:W4:Y:S01]  /*0ec0*/  LDS R4, [UR8+0x8] ;  /* 0x00000808ff047984 */ /* 0x030f220008000800 */
[----:B------:R-:W-:-:S05]  /*0ed0*/  IMAD.MOV.U32 R5, RZ, RZ, 0x6000 ;  /* 0x00006000ff057424 */ /* 0x000fca00078e00ff */
[----:B----4-:R-:W-:-:S04]  /*0ee0*/  LOP3.LUT R4, R4, 0x6000, R5, 0xd8, !PT ;  /* 0x0000600004047812 */ /* 0x010fc800078ed805 */
[----:B------:R-:W-:-:S05]  /*0ef0*/  LOP3.LUT R4, R4, 0x400000, RZ, 0xb8, !PT ;  /* 0x0040000004047812 */ /* 0x000fca00078eb8ff */
[----:B------:R4:W-:Y:S02]  /*0f00*/  STS [UR8+0x8], R4 ;  /* 0x00000804ff007988 */ /* 0x0009e40008000808 */
.L_x_32:
[----:B------:R-:W-:Y:S05]  /*0f10*/  BSYNC.RELIABLE B2 ;  /* 0x0000000000027941 */ /* 0x000fea0003800100 */
.L_x_29:
[----:B----45:R-:W4:Y:S02]  /*0f20*/  @!P3 LDS R4, [UR8+0x8] ;  /* 0x00000808ff04b984 */ /* 0x030f240008000800 */
[----:B----4-:R-:W-:-:S05]  /*0f30*/  @!P3 LOP3.LUT R4, R4, 0x8000, RZ, 0xb8, !PT ;  /* 0x000080000404b812 */ /* 0x010fca00078eb8ff */
[----:B------:R4:W-:Y:S02]  /*0f40*/  @!P3 STS [UR8+0x8], R4 ;  /* 0x00000804ff00b988 */ /* 0x0009e40008000808 */
.L_x_33:
[----:B------:R-:W-:Y:S05]  /*0f50*/  BSYNC.RECONVERGENT B3 ;  /* 0x0000000000037941 */ /* 0x000fea0003800200 */
.L_x_28:
[----:B------:R-:W-:Y:S05]  /*0f60*/  WARPSYNC.ALL ;  /* 0x0000000000007948 */ /* 0x000fea0003800000 */
[----:B------:R-:W-:Y:S01]  /*0f70*/  NOP ;  /* 0x0000000000007918 */ /* 0x000fe20000000000 */
[----:B------:R-:W-:-:S04]  /*0f80*/  UIADD3 UR5, UPT, UPT, UR4, 0x80, URZ ;  /* 0x0000008004057890 */ /* 0x000fc8000fffe0ff */
[----:B------:R-:W-:-:S04]  /*0f90*/  UIADD3 UR26, UP0, UPT, UR5, UR20, URZ ;  /* 0x00000014051a7290 */ /* 0x000fc8000ff1e0ff */
[----:B------:R-:W-:Y:S01]  /*0fa0*/  ULEA.HI.X.SX32 UR27, UR5, UR21, 0x1, UP0 ;  /* 0x00000015051b7291 */ /* 0x000fe200080f0eff */
[----:B------:R-:W-:Y:S11]  /*0fb0*/  @P0 BRA `(.L_x_34) ;  /* 0x0000000000300947 */ /* 0x000ff60003800000 */
[----:B----45:R-:W4:Y:S01]  /*0fc0*/  S2R R4, SR_LANEID ;  /* 0x0000000000047919 */ /* 0x030f220000000000 */
[----:B------:R-:W-:Y:S05]  /*0fd0*/  WARPSYNC.ALL ;  /* 0x0000000000007948 */ /* 0x000fea0003800000 */
[----:B------:R-:W-:Y:S01]  /*0fe0*/  NOP ;  /* 0x0000000000007918 */ /* 0x000fe20000000000 */
[----:B----4-:R-:W-:-:S05]  /*0ff0*/  IMAD.SHL.U32 R8, R4, 0x4, RZ ;  /* 0x0000000404087824 */ /* 0x010fca00078e00ff */
[----:B------:R-:W4:Y:S01]  /*1000*/  LDS R7, [R8+UR8] ;  /* 0x0000000808077984 */ /* 0x000f220008000800 */
[----:B------:R-:W-:-:S05]  /*1010*/  IADD3 R4, P1, PT, R8, UR26, RZ ;  /* 0x0000001a08047c10 */ /* 0x000fca000ff3e0ff */
[----:B------:R-:W-:-:S05]  /*1020*/  IMAD.X R5, RZ, RZ, UR27, P1 ;  /* 0x0000001bff057e24 */ /* 0x000fca00088e06ff */
[----:B----4-:R4:W5:Y:S01]  /*1030*/  ATOMG.E.EXCH.STRONG.GPU PT, RZ, [R4], R7 ;  /* 0x0000000704ff73a8 */ /* 0x01096200041ee100 */
[----:B------:R-:W-:-:S04]  /*1040*/  DEPBAR {5,4,3,2,1,0} ;  /* 0x0000003f0000791a */ /* 0x000fc80000000000 */
[----:B------:R-:W2:Y:S02]  /*1050*/  CCTL.E.C.LDCU.IV.DEEP [UR26] ;  /* 0x000000001a007540 */ /* 0x000ea40009c08000 */
[----:B--2---:R4:W-:Y:S01]  /*1060*/  UTMACCTL.IV [UR26] ;  /* 0x000000001a0079b9 */ /* 0x0049e20008000000 */
[----:B------:R-:W-:Y:S01]  /*1070*/  NOP ;  /* 0x0000000000007918 */ /* 0x000fe20000000000 */
.L_x_34:
[----:B------:R-:W-:Y:S05]  /*1080*/  @P0 BRA `(.L_x_35) ;  /* 0x00000000000c0947 */ /* 0x000fea0003800000 */
[----:B------:R0:W-:Y:S01]  /*1090*/  UTMACMDFLUSH ;  /* 0x00000000000079b7 */ /* 0x0001e20000000000 */
[----:B------:R-:W-:Y:S05]  /*10a0*/  @P0 BRA `(.L_x_35) ;  /* 0x0000000000040947 */ /* 0x000fea0003800000 */
[----:B------:R-:W-:-:S04]  /*10b0*/  DEPBAR.LE SB0, 0x0 ;  /* 0x000080000000791a */ /* 0x000fc80000000000 */
.L_x_35:
[----:B------:R-:W-:Y:S05]  /*10c0*/  WARPSYNC.ALL ;  /* 0x0000000000007948 */ /* 0x000fea0003800000 */
[----:B------:R-:W-:Y:S01]  /*10d0*/  NOP ;  /* 0x0000000000007918 */ /* 0x000fe20000000000 */
[----:B-----5:R-:W-:Y:S06]  /*10e0*/  BAR.SYNC.DEFER_BLOCKING 0x0 ;  /* 0x0000000000007b1d */ /* 0x020fec0000010000 */
[----:B------:R-:W-:Y:S02]  /*10f0*/  BSSY.RECONVERGENT B3, `(.L_x_36) ;  /* 0x000000b000037945 */ /* 0x000fe40003800200 */
[----:B------:R-:W-:Y:S06]  /*1100*/  BAR.SYNC.DEFER_BLOCKING 0x0 ;  /* 0x0000000000007b1d */ /* 0x000fec0000010000 */
[----:B------:R5:W-:Y:S01]  /*1110*/  @!P0 STS [R10], RZ ;  /* 0x000000ff0a008388 */ /* 0x000be20000000800 */
[----:B------:R-:W-:Y:S01]  /*1120*/  NOP ;  /* 0x0000000000007918 */ /* 0x000fe20000000000 */
[----:B------:R-:W-:Y:S05]  /*1130*/  @P3 BRA `(.L_x_37) ;  /* 0x0000000000183947 */ /* 0x000fea0003800000 */
[----:B----4-:R-:W4:Y:S01]  /*1140*/  LDS R4, [UR8+0x8] ;  /* 0x00000808ff047984 */ /* 0x010f220008000800 */
[----:B--2---:R-:W2:Y:S01]  /*1150*/  LDC.64 R8, c[0x0][0x390] ;  /* 0x0000e400ff087b82 */ /* 0x004ea20000000a00 */
[----:B------:R-:W-:Y:S02]  /*1160*/  IMAD.MOV.U32 R5, RZ, RZ, 0x70 ;  /* 0x00000070ff057424 */ /* 0x000fe400078e00ff */
[----:B--2---:R2:W-:Y:S03]  /*1170*/  STS.64 [UR8], R8 ;  /* 0x00000008ff007988 */ /* 0x0045e60008000a08 */
[----:B----4-:R-:W-:-:S05]  /*1180*/  LOP3.LUT R4, R4, 0x10, R5, 0xd8, !PT ;  /* 0x0000001004047812 */ /* 0x010fca00078ed805 */
[----:B------:R2:W-:Y:S02]  /*1190*/  STS [UR8+0x8], R4 ;  /* 0x00000804ff007988 */ /* 0x0005e40008000808 */
.L_x_37:
[----:B----4-:R-:W-:Y:S05]  /*11a0*/  BSYNC.RECONVERGENT B3 ;  /* 0x0000000000037941 */ /* 0x010fea0003800200 */
.L_x_36:
[----:B------:R-:W-:Y:S04]  /*11b0*/  BSSY.RECONVERGENT B4, `(.L_x_38) ;  /* 0x0000011000047945 */ /* 0x000fe80003800200 */
[----:B------:R-:W-:Y:S04]  /*11c0*/  BSSY.RELIABLE B3, `(.L_x_39) ;  /* 0x000000e000037945 */ /* 0x000fe80003800100 */
[----:B------:R-:W-:Y:S05]  /*11d0*/  @P3 BRA `(.L_x_40) ;  /* 0x0000000000243947 */ /* 0x000fea0003800000 */
[----:B--2---:R-:W2:Y:S01]  /*11e0*/  LDS R4, [UR8+0x34] ;  /* 0x00003408ff047984 */ /* 0x004ea20008000800 */
[----:B------:R-:W-:-:S05]  /*11f0*/  IMAD.MOV.U32 R5, RZ, RZ, 0x3f000000 ;  /* 0x3f000000ff057424 */ /* 0x000fca00078e00ff */
[----:B--2---:R-:W-:-:S05]  /*1200*/  LOP3.LUT R4, R4, 0xff000000, R5, 0xb8, !PT ;  /* 0xff00000004047812 */ /* 0x004fca00078eb805 */
[----:B------:R2:W-:Y:S01]  /*1210*/  STS [UR8+0x34], R4 ;  /* 0x00003404ff007988 */ /* 0x0005e20008000808 */
[----:B------:R-:W-:Y:S05]  /*1220*/  @P3 BRA `(.L_x_41) ;  /* 0x00000000001c3947 */ /* 0x000fea0003800000 */
[----:B--2---:R-:W2:Y:S01]  /*1230*/  LDS R4, [UR8+0x38] ;  /* 0x00003808ff047984 */ /* 0x004ea20008000800 */
[----:B------:R-:W-:-:S05]  /*1240*/  IMAD.MOV.U32 R5, RZ, RZ, 0x3f ;  /* 0x0000003fff057424 */ /* 0x000fca00078e00ff */
[----:B--2---:R-:W-:-:S05]  /*1250*/  LOP3.LUT R4, R4, 0xff, R5, 0xb8, !PT ;  /* 0x000000ff04047812 */ /* 0x004fca00078eb805 */
[----:B------:R4:W-:Y:S02]  /*1260*/  STS [UR8+0x38], R4 ;  /* 0x00003804ff007988 */ /* 0x0009e40008000808 */
.L_x_40:
[----:B------:R-:W-:Y:S05]  /*1270*/  @P3 BREAK.RELIABLE B3 ;  /* 0x0000000000033942 */ /* 0x000fea0003800100 */
[----:B------:R-:W-:Y:S05]  /*1280*/  @P3 BRA `(.L_x_42) ;  /* 0x00000000000c3947 */ /* 0x000fea0003800000 */
[----:B------:R2:W-:Y:S02]  /*1290*/  STS [UR8+0x20], R3 ;  /* 0x00002003ff007988 */ /* 0x0005e40008000808 */
.L_x_41:
[----:B------:R-:W-:Y:S05]  /*12a0*/  BSYNC.RELIABLE B3 ;  /* 0x0000000000037941 */ /* 0x000fea0003800100 */
.L_x_39:
[----:B------:R2:W-:Y:S02]  /*12b0*/  @!P3 STS [UR8+0x24], R2 ;  /* 0x00002402ff00b988 */ /* 0x0005e40008000808 */
.L_x_42:
[----:B------:R-:W-:Y:S05]  /*12c0*/  BSYNC.RECONVERGENT B4 ;  /* 0x0000000000047941 */ /* 0x000fea0003800200 */
.L_x_38:
[----:B------:R-:W-:Y:S05]  /*12d0*/  WARPSYNC.ALL ;  /* 0x0000000000007948 */ /* 0x000fea0003800000 */
[----:B------:R-:W-:Y:S01]  /*12e0*/  NOP ;  /* 0x0000000000007918 */ /* 0x000fe20000000000 */
[----:B------:R-:W-:Y:S04]  /*12f0*/  BSSY.RECONVERGENT B4, `(.L_x_43) ;  /* 0x000000e000047945 */ /* 0x000fe80003800200 */
[----:B------:R-:W-:Y:S05]  /*1300*/  @P3 BRA `(.L_x_44) ;  /* 0x0000000000303947 */ /* 0x000fea0003800000 */
[----:B--23--:R-:W2:Y:S01]  /*1310*/  LDS R3, [UR8+0x34] ;  /* 0x00003408ff037984 */ /* 0x00cea20008000800 */
[----:B----4-:R-:W3:Y:S03]  /*1320*/  LDC.64 R4, c[0x0][0x3b8] ;  /* 0x0000ee00ff047b82 */ /* 0x010ee60000000a00 */
        /* <DEDUP_REMOVED lines=10> */
.L_x_44:
[----:B------:R-:W-:Y:S05]  /*13d0*/  BSYNC.RECONVERGENT B4 ;  /* 0x0000000000047941 */ /* 0x000fea0003800200 */
.L_x_43:
[----:B------:R-:W-:Y:S04]  /*13e0*/  BSSY.RECONVERGENT B5, `(.L_x_45) ;  /* 0x000001a000057945 */ /* 0x000fe80003800200 */
[----:B------:R-:W-:Y:S04]  /*13f0*/  BSSY.RELIABLE B4, `(.L_x_46) ;  /* 0x0000015000047945 */ /* 0x000fe80003800100 */
[----:B------:R-:W-:Y:S05]  /*1400*/  @P3 BRA `(.L_x_47) ;  /* 0x0000000000203947 */ /* 0x000fea0003800000 */
[----:B--23--:R-:W2:Y:S02]  /*1410*/  LDS R2, [UR8+0x34] ;  /* 0x00003408ff027984 */ /* 0x00cea40008000800 */
[----:B--2---:R-:W-:-:S05]  /*1420*/  LOP3.LUT R2, R2, 0x38, RZ, 0xb8, !PT ;  /* 0x0000003802027812 */ /* 0x004fca00078eb8ff */
[----:B------:R2:W-:Y:S01]  /*1430*/  STS [UR8+0x34], R2 ;  /* 0x00003402ff007988 */ /* 0x0005e20008000808 */
[----:B------:R-:W-:Y:S05]  /*1440*/  @P3 BRA `(.L_x_48) ;  /* 0x0000000000203947 */ /* 0x000fea0003800000 */
[----:B--2---:R-:W2:Y:S01]  /*1450*/  LDS R2, [UR8+0x8] ;  /* 0x00000808ff027984 */ /* 0x004ea20008000800 */
[----:B------:R-:W-:-:S05]  /*1460*/  IMAD.MOV.U32 R3, RZ, RZ, 0x780 ;  /* 0x00000780ff037424 */ /* 0x000fca00078e00ff */
[----:B--2---:R-:W-:-:S05]  /*1470*/  LOP3.LUT R2, R2, 0x500, R3, 0xd8, !PT ;  /* 0x0000050002027812 */ /* 0x004fca00078ed803 */
[----:B------:R2:W-:Y:S02]  /*1480*/  STS [UR8+0x8], R2 ;  /* 0x00000802ff007988 */ /* 0x0005e40008000808 */
.L_x_47:
[----:B------:R-:W-:Y:S05]  /*1490*/  @P3 BRA `(.L_x_49) ;  /* 0x0000000000283947 */ /* 0x000fea0003800000 */
[----:B--23--:R-:W2:Y:S02]  /*14a0*/  LDS R2, [UR8+0x8] ;  /* 0x00000808ff027984 */ /* 0x00cea40008000800 */
[----:B--2---:R-:W-:-:S05]  /*14b0*/  LOP3.LUT R2, R2, 0x1800, RZ, 0xb8, !PT ;  /* 0x0000180002027812 */ /* 0x004fca00078eb8ff */
[----:B------:R3:W-:Y:S02]  /*14c0*/  STS [UR8+0x8], R2 ;  /* 0x00000802ff007988 */ /* 0x0007e40008000808 */
.L_x_48:
[----:B------:R-:W-:Y:S05]  /*14d0*/  @P3 BREAK.RELIABLE B4 ;  /* 0x0000000000043942 */ /* 0x000fea0003800100 */
[----:B------:R-:W-:Y:S05]  /*14e0*/  @P3 BRA `(.L_x_50) ;  /* 0x0000000000243947 */ /* 0x000fea0003800000 */
[----:B--23--:R-:W2:Y:S01]  /*14f0*/  LDS R2, [UR8+0x8] ;  /* 0x00000808ff027984 */ /* 0x00cea20008000800 */
[----:B------:R-:W-:-:S05]  /*1500*/  IMAD.MOV.U32 R3, RZ, RZ, 0x6000 ;  /* 0x00006000ff037424 */ /* 0x000fca00078e00ff */
[----:B--2---:R-:W-:-:S04]  /*1510*/  LOP3.LUT R2, R2, 0x6000, R3, 0xd8, !PT ;  /* 0x0000600002027812 */ /* 0x004fc800078ed803 */
[----:B------:R-:W-:-:S05]  /*1520*/  LOP3.LUT R2, R2, 0x400000, RZ, 0xb8, !PT ;  /* 0x0040000002027812 */ /* 0x000fca00078eb8ff */
[----:B------:R2:W-:Y:S02]  /*1530*/  STS [UR8+0x8], R2 ;  /* 0x00000802ff007988 */ /* 0x0005e40008000808 */
.L_x_49:
[----:B------:R-:W-:Y:S05]  /*1540*/  BSYNC.RELIABLE B4 ;  /* 0x0000000000047941 */ /* 0x000fea0003800100 */
.L_x_46:
[----:B--23--:R-:W2:Y:S02]  /*1550*/  @!P3 LDS R2, [UR8+0x8] ;  /* 0x00000808ff02b984 */ /* 0x00cea40008000800 */
[----:B--2---:R-:W-:-:S05]  /*1560*/  @!P3 LOP3.LUT R2, R2, 0x8000, RZ, 0xb8, !PT ;  /* 0x000080000202b812 */ /* 0x004fca00078eb8ff */
[----:B------:R2:W-:Y:S02]  /*1570*/  @!P3 STS [UR8+0x8], R2 ;  /* 0x00000802ff00b988 */ /* 0x0005e40008000808 */
.L_x_50:
[----:B------:R-:W-:Y:S05]  /*1580*/  BSYNC.RECONVERGENT B5 ;  /* 0x0000000000057941 */ /* 0x000fea0003800200 */
.L_x_45:
[----:B------:R-:W-:Y:S05]  /*1590*/  WARPSYNC.ALL ;  /* 0x0000000000007948 */ /* 0x000fea0003800000 */
[----:B------:R-:W-:Y:S01]  /*15a0*/  NOP ;  /* 0x0000000000007918 */ /* 0x000fe20000000000 */
[----:B------:R-:W-:-:S04]  /*15b0*/  UIADD3 UR4, UPT, UPT, UR4, 0x100, URZ ;  /* 0x0000010004047890 */ /* 0x000fc8000fffe0ff */
[----:B------:R-:W-:-:S04]  /*15c0*/  UIADD3 UR20, UP0, UPT, UR4, UR20, URZ ;  /* 0x0000001404147290 */ /* 0x000fc8000ff1e0ff */
[----:B------:R-:W-:Y:S01]  /*15d0*/  ULEA.HI.X.SX32 UR21, UR4, UR21, 0x1, UP0 ;  /* 0x0000001504157291 */ /* 0x000fe200080f0eff */
[----:B------:R-:W-:Y:S11]  /*15e0*/  @P0 BRA `(.L_x_51) ;  /* 0x0000000000300947 */ /* 0x000ff60003800000 */
[----:B--23--:R-:W2:Y:S01]  /*15f0*/  S2R R2, SR_LANEID ;  /* 0x0000000000027919 */ /* 0x00cea20000000000 */
[----:B------:R-:W-:Y:S05]  /*1600*/  WARPSYNC.ALL ;  /* 0x0000000000007948 */ /* 0x000fea0003800000 */
[----:B------:R-:W-:Y:S01]  /*1610*/  NOP ;  /* 0x0000000000007918 */ /* 0x000fe20000000000 */
[----:B--2-4-:R-:W-:-:S05]  /*1620*/  IMAD.SHL.U32 R4, R2, 0x4, RZ ;  /* 0x0000000402047824 */ /* 0x014fca00078e00ff */
[----:B------:R-:W2:Y:S01]  /*1630*/  LDS R5, [R4+UR8] ;  /* 0x0000000804057984 */ /* 0x000ea20008000800 */
[----:B------:R-:W-:-:S05]  /*1640*/  IADD3 R2, P1, PT, R4, UR20, RZ ;  /* 0x0000001404027c10 */ /* 0x000fca000ff3e0ff */
[----:B------:R-:W-:-:S05]  /*1650*/  IMAD.X R3, RZ, RZ, UR21, P1 ;  /* 0x00000015ff037e24 */ /* 0x000fca00088e06ff */
[----:B--2---:R2:W3:Y:S01]  /*1660*/  ATOMG.E.EXCH.STRONG.GPU PT, RZ, [R2], R5 ;  /* 0x0000000502ff73a8 */ /* 0x0044e200041ee100 */
[----:B------:R-:W-:-:S04]  /*1670*/  DEPBAR {5,4,3,2,1,0} ;  /* 0x0000003f0000791a */ /* 0x000fc80000000000 */
[----:B------:R-:W4:Y:S02]  /*1680*/  CCTL.E.C.LDCU.IV.DEEP [UR20] ;  /* 0x0000000014007540 */ /* 0x000f240009c08000 */
[----:B----4-:R2:W-:Y:S01]  /*1690*/  UTMACCTL.IV [UR20] ;  /* 0x00000000140079b9 */ /* 0x0105e20008000000 */
[----:B------:R-:W-:Y:S01]  /*16a0*/  NOP ;  /* 0x0000000000007918 */ /* 0x000fe20000000000 */
.L_x_51:
[----:B------:R-:W-:Y:S05]  /*16b0*/  @P0 BRA `(.L_x_52) ;  /* 0x00000000000c0947 */ /* 0x000fea0003800000 */
[----:B------:R0:W-:Y:S01]  /*16c0*/  UTMACMDFLUSH ;  /* 0x00000000000079b7 */ /* 0x0001e20000000000 */
[----:B------:R-:W-:Y:S05]  /*16d0*/  @P0 BRA `(.L_x_52) ;  /* 0x0000000000040947 */ /* 0x000fea0003800000 */
[----:B------:R-:W-:-:S04]  /*16e0*/  DEPBAR.LE SB0, 0x0 ;  /* 0x000080000000791a */ /* 0x000fc80000000000 */
.L_x_52:
[----:B------:R-:W-:Y:S05]  /*16f0*/  WARPSYNC.ALL ;  /* 0x0000000000007948 */ /* 0x000fea0003800000 */
[----:B------:R-:W-:Y:S01]  /*1700*/  NOP ;  /* 0x0000000000007918 */ /* 0x000fe20000000000 */
[----:B---3--:R-:W-:Y:S01]  /*1710*/  BAR.SYNC.DEFER_BLOCKING 0x0 ;  /* 0x0000000000007b1d */ /* 0x008fe20000010000 */
[----:B--2---:R-:W-:Y:S01]  /*1720*/  SHF.R.U32.HI R2, RZ, 0x5, R0 ;  /* 0x00000005ff027819 */ /* 0x004fe20000011600 */
[----:B------:R-:W-:Y:S01]  /*1730*/  UIADD3 UR12, UPT, UPT, UR8, 0x8010, URZ ;  /* 0x00008010080c7890 */ /* 0x000fe2000fffe0ff */
[----:B------:R-:W-:Y:S01]  /*1740*/  ISETP.GE.AND P0, PT, R6, 0x1, PT ;  /* 0x000000010600780c */ /* 0x000fe20003f06270 */
[----:B------:R-:W-:Y:S01]  /*1750*/  USHF.L.U32 UR15, UR7, 0x6, URZ ;  /* 0x00000006070f7899 */ /* 0x000fe200080006ff */
[----:B------:R-:W-:Y:S01]  /*1760*/  R2UR UR22, R2 ;  /* 0x00000000021672ca */ /* 0x000fe200000e0000 */
[----:B------:R-:W-:Y:S01]  /*1770*/  VOTEU.ALL UP0, P3 ;  /* 0x0000000000ff7886 */ /* 0x000fe20001800000 */
[----:B------:R-:W-:Y:S01]  /*1780*/  UMOV UR4, 0x1 ;  /* 0x0000000100047882 */ /* 0x000fe20000000000 */
[----:B------:R-:W-:Y:S01]  /*1790*/  VOTEU.ALL UP1, P3 ;  /* 0x0000000000ff7886 */ /* 0x000fe20001820000 */
[----:B------:R-:W-:Y:S01]  /*17a0*/  USHF.L.U32 UR19, UR9, 0x6, URZ ;  /* 0x0000000609137899 */ /* 0x000fe200080006ff */
[----:B------:R-:W-:Y:S01]  /*17b0*/  BSSY.RECONVERGENT B5, `(.L_x_53) ;  /* 0x0000018000057945 */ /* 0x000fe20003800200 */
[----:B------:R-:W-:-:S04]  /*17c0*/  @!UP0 UIADD3 UR10, UPT, UPT, -UR4, 0x100000, URZ ;  /* 0x00100000040a8890 */ /* 0x000fc8000fffe1ff */
[----:B------:R-:W-:Y:S02]  /*17d0*/  @!UP0 USHF.L.U32 UR11, UR10, 0xb, URZ ;  /* 0x0000000b0a0b8899 */ /* 0x000fe400080006ff */
[----:B------:R-:W-:Y:S02]  /*17e0*/  @!UP0 USHF.L.U32 UR10, UR10, 0x1, URZ ;  /* 0x000000010a0a8899 */ /* 0x000fe400080006ff */
[----:B------:R-:W-:-:S04]  /*17f0*/  @!UP0 UIADD3 UR4, UPT, UPT, -UR4, 0x100000, URZ ;  /* 0x0010000004048890 */ /* 0x000fc8000fffe1ff */
[----:B------:R-:W-:Y:S02]  /*1800*/  @!UP0 USHF.L.U32 UR5, UR4, 0xb, URZ ;  /* 0x0000000b04058899 */ /* 0x000fe400080006ff */
[----:B------:R-:W-:Y:S01]  /*1810*/  @!UP0 USHF.L.U32 UR4, UR4, 0x1, URZ ;  /* 0x0000000104048899 */ /* 0x000fe200080006ff */
[----:B------:R-:W-:Y:S01]  /*1820*/  VOTEU.ALL UP0, P3 ;  /* 0x0000000000ff7886 */ /* 0x000fe20001800000 */
[----:B------:R-:W2:Y:S04]  /*1830*/  FENCE.VIEW.ASYNC.S ;  /* 0x00000000000073c6 */ /* 0x000ea80000000000 */
[----:B--2---:R2:W3:Y:S06]  /*1840*/  @!UP0 SYNCS.EXCH.64 URZ, [UR8+0x8000], UR10 ;  /* 0x0080000a08ff85b2 */ /* 0x0044ec0008000100 */
[----:B------:R2:W3:Y:S02]  /*1850*/  @!UP1 SYNCS.EXCH.64 URZ, [UR8+0x8010], UR4 ;  /* 0x0080100408ff95b2 */ /* 0x0004e40008000100 */
[----:B---3--:R-:W-:Y:S06]  /*1860*/  BAR.SYNC.DEFER_BLOCKING 0x0 ;  /* 0x0000000000007b1d */ /* 0x008fec0000010000 */
[----:B------:R-:W-:Y:S05]  /*1870*/  @P3 BRA `(.L_x_54) ;  /* 0x00000000002c3947 */ /* 0x000fea0003800000 */
[----:B--2---:R-:W-:Y:S02]  /*1880*/  UMOV UR4, 0x1 ;  /* 0x0000000100047882 */ /* 0x004fe40000000000 */
[----:B------:R-:W-:-:S04]  /*1890*/  UIADD3 UR10, UPT, UPT, -UR4, 0x100000, URZ ;  /* 0x00100000040a7890 */ /* 0x000fc8000fffe1ff */
[----:B------:R-:W-:Y:S02]  /*18a0*/  USHF.L.U32 UR11, UR10, 0xb, URZ ;  /* 0x0000000b0a0b7899 */ /* 0x000fe400080006ff */
[----:B------:R-:W-:Y:S02]  /*18b0*/  USHF.L.U32 UR10, UR10, 0x1, URZ ;  /* 0x000000010a0a7899 */ /* 0x000fe400080006ff */
[----:B------:R-:W-:-:S04]  /*18c0*/  UIADD3 UR4, UPT, UPT, -UR4, 0x100000, URZ ;  /* 0x0010000004047890 */ /* 0x000fc8000fffe1ff */
[----:B------:R-:W-:Y:S02]  /*18d0*/  USHF.L.U32 UR5, UR4, 0xb, URZ ;  /* 0x0000000b04057899 */ /* 0x000fe400080006ff */
[----:B------:R-:W-:Y:S01]  /*18e0*/  USHF.L.U32 UR4, UR4, 0x1, URZ ;  /* 0x0000000104047899 */ /* 0x000fe200080006ff */
[----:B------:R-:W2:Y:S03]  /*18f0*/  FENCE.VIEW.ASYNC.S ;  /* 0x00000000000073c6 */ /* 0x000ea60000000000 */
[----:B--2---:R3:W2:Y:S08]  /*1900*/  SYNCS.EXCH.64 URZ, [UR8+0x8008], UR10 ;  /* 0x0080080a08ff75b2 */ /* 0x0046b00008000100 */
[----:B------:R3:W4:Y:S02]  /*1910*/  SYNCS.EXCH.64 URZ, [UR8+0x8018], UR4 ;  /* 0x0080180408ff75b2 */ /* 0x0007240008000100 */
[----:B---3--:R-:W-:Y:S01]  /*1920*/  NOP ;  /* 0x0000000000007918 */ /* 0x008fe20000000000 */
.L_x_54:
[----:B--2---:R-:W-:Y:S05]  /*1930*/  BSYNC.RECONVERGENT B5 ;  /* 0x0000000000057941 */ /* 0x004fea0003800200 */
.L_x_53:
[----:B------:R-:W-:Y:S05]  /*1940*/  @!P0 BRA `(.L_x_55) ;  /* 0x0000000800708947 */ /* 0x000fea0003800000 */
[----:B----4-:R-:W-:Y:S01]  /*1950*/  BAR.SYNC.DEFER_BLOCKING 0x0 ;  /* 0x0000000000007b1d */ /* 0x010fe20000010000 */
[----:B------:R-:W-:Y:S01]  /*1960*/  @!P3 IMAD.MOV.U32 R2, RZ, RZ, 0x4000 ;  /* 0x00004000ff02b424 */ /* 0x000fe200078e00ff */
[----:B------:R-:W-:Y:S02]  /*1970*/  ELECT P1, URZ, PT ;  /* 0x0000000000ff782f */ /* 0x000fe40003820000 */
[----:B------:R-:W-:Y:S02]  /*1980*/  ELECT P0, URZ, PT ;  /* 0x0000000000ff782f */ /* 0x000fe40003800000 */
[C---:B------:R-:W-:Y:S01]  /*1990*/  ISETP.LT.U32.AND P1, PT, R36.reuse, 0x20, P1 ;  /* 0x000000202400780c */ /* 0x040fe20000f21070 */
[----:B------:R-:W-:Y:S01]  /*19a0*/  UMOV UR11, UR15 ;  /* 0x0000000f000b7c82 */ /* 0x000fe20008000000 */
[----:B------:R-:W-:Y:S01]  /*19b0*/  ISETP.LT.U32.AND P0, PT, R36, 0x20, P0 ;  /* 0x000000202400780c */ /* 0x000fe20000701070 */
[----:B------:R-:W-:-:S10]  /*19c0*/  UIADD3 UR16, UPT, UPT, UR8, 0x4000, URZ ;  /* 0x0000400008107890 */ /* 0x000fd4000fffe0ff */
[----:B------:R-:W-:Y:S01]  /*19d0*/  VOTEU.ANY UP0, P1 ;  /* 0x0000000000ff7886 */ /* 0x000fe20000800100 */
[----:B------:R-:W-:Y:S01]  /*19e0*/  VOTEU.ANY UP2, P1 ;  /* 0x0000000000ff7886 */ /* 0x000fe20000840100 */
[----:B------:R-:W-:Y:S01]  /*19f0*/  VOTEU.ANY UP1, P0 ;  /* 0x0000000000ff7886 */ /* 0x000fe20000020100 */
[----:B------:R-:W-:Y:S01]  /*1a00*/  VOTEU.ANY UP3, P0 ;  /* 0x0000000000ff7886 */ /* 0x000fe20000060100 */
[----:B------:R2:W-:Y:S01]  /*1a10*/  @!P3 SYNCS.ARRIVE.TRANS64 RZ, [UR8+0x8000], R2 ;  /* 0x00800002ffffb9a7 */ /* 0x0005e20008000008 */
[----:B------:R3:W-:Y:S06]  /*1a20*/  MEMBAR.ALL.CTA ;  /* 0x0000000000007992 */ /* 0x0007ec0000008000 */
[----:B---3--:R-:W3:Y:S01]  /*1a30*/  FENCE.VIEW.ASYNC.S ;  /* 0x00000000000073c6 */ /* 0x008ee20000000000 */
[----:B------:R-:W-:Y:S01]  /*1a40*/  @UP0 UIADD3 UR9, UPT, UPT, UR8, 0x8000, URZ ;  /* 0x0000800008090890 */ /* 0x000fe2000fffe0ff */
[----:B------:R-:W-:Y:S01]  /*1a50*/  @UP0 UMOV UR10, URZ ;  /* 0x000000ff000a0c82 */ /* 0x000fe20008000000 */
[----:B------:R-:W-:Y:S01]  /*1a60*/  @UP1 UIADD3 UR17, UPT, UPT, UR8, 0x8000, URZ ;  /* 0x0000800008111890 */ /* 0x000fe2000fffe0ff */
[----:B------:R-:W-:Y:S01]  /*1a70*/  @UP1 UMOV UR18, URZ ;  /* 0x000000ff00121c82 */ /* 0x000fe20008000000 */
[----:B------:R-:W-:Y:S01]  /*1a80*/  UISETP.NE.U32.AND UP0, UPT, UR22, URZ, UPT ;  /* 0x000000ff1600728c */ /* 0x000fe2000bf05070 */
[----:B---3--:R-:W-:Y:S06]  /*1a90*/  BAR.SYNC.DEFER_BLOCKING 0x0 ;  /* 0x0000000000007b1d */ /* 0x008fec0000010000 */
[----:B------:R2:W-:Y:S02]  /*1aa0*/  @UP2 UTMALDG.2D [UR8], [UR24] ;  /* 0x00000008180025b4 */ /* 0x0005e40008008000 */
[----:B------:R-:W-:Y:S06]  /*1ab0*/  BAR.SYNC.DEFER_BLOCKING 0x0 ;  /* 0x0000000000007b1d */ /* 0x000fec0000010000 */
[----:B------:R2:W-:Y:S02]  /*1ac0*/  @UP3 UTMALDG.2D [UR16], [UR26] ;  /* 0x000000101a0035b4 */ /* 0x0005e40008008000 */
[----:B------:R-:W-:Y:S06]  /*1ad0*/  BAR.SYNC.DEFER_BLOCKING 0x0 ;  /* 0x0000000000007b1d */ /* 0x000fec0000010000 */
[----:B------:R-:W3:Y:S02]  /*1ae0*/  SYNCS.PHASECHK.TRANS64.TRYWAIT P0, [UR8+0x8000], RZ ;  /* 0x008000ffff0075a7 */ /* 0x000ee40008001108 */
[----:B--23--:R-:W-:Y:S05]  /*1af0*/  @!P0 BRA `(.L_x_56) ;  /* 0x0000000c00ac8947 */ /* 0x00cfea0003800000 */
.L_x_70:
[----:B------:R-:W-:Y:S05]  /*1b00*/  BRA.U UP0, `(.L_x_57) ;  /* 0x0000000100747547 */ /* 0x000fea000b800000 */
[----:B------:R-:W-:Y:S02]  /*1b10*/  USHF.R.U32.HI UR6, URZ, 0x4, UR8 ;  /* 0x00000004ff067899 */ /* 0x000fe40008011608 */
[----:B------:R-:W-:Y:S02]  /*1b20*/  USHF.R.U32.HI UR10, URZ, 0x4, UR16 ;  /* 0x00000004ff0a7899 */ /* 0x000fe40008011610 */
[----:B------:R-:W-:Y:S02]  /*1b30*/  USGXT.U32 UR6, UR6, 0xe ;  /* 0x0000000e0606789a */ /* 0x000fe40008000000 */
[----:B------:R-:W-:Y:S02]  /*1b40*/  USGXT.U32 UR10, UR10, 0xe ;  /* 0x0000000e0a0a789a */ /* 0x000fe40008000000 */
[----:B------:R-:W-:Y:S02]  /*1b50*/  UIADD3 UR32, UP0, UPT, UR6, 0x2, URZ ;  /* 0x0000000206207890 */ /* 0x000fe4000ff1e0ff */
[----:B------:R-:W-:Y:S01]  /*1b60*/  UIADD3 UR34, UP1, UPT, UR10, 0x2, URZ ;  /* 0x000000020a227890 */ /* 0x000fe2000ff3e0ff */
[----:B------:R-:W-:Y:S01]  /*1b70*/  UMOV UR4, URZ ;  /* 0x000000ff00047c82 */ /* 0x000fe20008000000 */
[----:B------:R-:W-:Y:S01]  /*1b80*/  UMOV UR5, URZ ;  /* 0x000000ff00057c82 */ /* 0x000fe20008000000 */
[----:B------:R-:W-:-:S02]  /*1b90*/  UIADD3.X UR33, UPT, UPT, UR4, 0x40004040, URZ, UP0, !UPT ;  /* 0x4000404004217890 */ /* 0x000fc400087fe4ff */
[----:B------:R-:W-:Y:S02]  /*1ba0*/  UIADD3.X UR35, UPT, UPT, UR5, 0x40004040, URZ, UP1, !UPT ;  /* 0x4000404005237890 */ /* 0x000fe40008ffe4ff */
[----:B------:R-:W-:Y:S02]  /*1bb0*/  UIADD3.64 UR4, UPT, UPT, UR32, 0x2, URZ ;  /* 0x0000000220047897 */ /* 0x000fe4000fffe0ff */
[----:B------:R-:W-:Y:S02]  /*1bc0*/  UIADD3.64 UR16, UPT, UPT, UR34, 0x2, URZ ;  /* 0x0000000222107897 */ /* 0x000fe4000fffe0ff */
[----:B------:R-:W-:Y:S02]  /*1bd0*/  UIADD3.64 UR28, UPT, UPT, UR32, 0x4, URZ ;  /* 0x00000004201c7897 */ /* 0x000fe4000fffe0ff */
[----:B------:R-:W-:Y:S01]  /*1be0*/  UIADD3.64 UR30, UPT, UPT, UR34, 0x4, URZ ;  /* 0x00000004221e7897 */ /* 0x000fe2000fffe0ff */
[----:B------:R-:W-:Y:S01]  /*1bf0*/  UMOV UR36, 0x0 ;  /* 0x0000000000247882 */ /* 0x000fe20000000000 */
[----:B------:R-:W-:Y:S01]  /*1c00*/  UMOV UR37, 0x4100490 ;  /* 0x0410049000257882 */ /* 0x000fe20000000000 */
[----:B------:R-:W-:Y:S01]  /*1c10*/  UMOV UR7, 0x40004040 ;  /* 0x4000404000077882 */ /* 0x000fe20000000000 */
[----:B------:R-:W-:Y:S01]  /*1c20*/  UMOV UR11, 0x40004040 ;  /* 0x40004040000b7882 */ /* 0x000fe20000000000 */
[----:B------:R-:W-:Y:S01]  /*1c30*/  UMOV UR38, 0x0 ;  /* 0x0000000000267882 */ /* 0x000fe20000000000 */
[----:B------:R-:W-:Y:S01]  /*1c40*/  UMOV UR39, 0x4100490 ;  /* 0x0410049000277882 */ /* 0x000fe20000000000 */
[----:B------:R-:W-:Y:S01]  /*1c50*/  UMOV UR40, 0x0 ;  /* 0x0000000000287882 */ /* 0x000fe20000000000 */
[----:B------:R-:W-:Y:S01]  /*1c60*/  UMOV UR41, 0x4100490 ;  /* 0x0410049000297882 */ /* 0x000fe20000000000 */
[----:B------:R2:W-:Y:S01]  /*1c70*/  UTCHMMA gdesc[UR6], gdesc[UR10], tmem[UR23], tmem[UR36], idesc[UR37], !UPT ;  /* 0x00ff240a060075ea */ /* 0x0005e2000f800017 */
[----:B------:R-:W-:Y:S01]  /*1c80*/  UMOV UR42, 0x0 ;  /* 0x00000000002a7882 */ /* 0x000fe20000000000 */
[----:B------:R-:W-:Y:S01]  /*1c90*/  UMOV UR43, 0x4100490 ;  /* 0x04100490002b7882 */ /* 0x000fe20000000000 */
[----:B------:R2:W-:Y:S01]  /*1ca0*/  UTCHMMA gdesc[UR32], gdesc[UR34], tmem[UR23], tmem[UR38], idesc[UR39], UPT ;  /* 0x00ff2622200075ea */ /* 0x0005e2000b800017 */
[----:B------:R2:W-:Y:S01]  /*1cb0*/  UTCHMMA gdesc[UR4], gdesc[UR16], tmem[UR23], tmem[UR40], idesc[UR41], UPT ;  /* 0x00ff2810040075ea */ /* 0x0005e2000b800017 */
[----:B------:R2:W-:Y:S01]  /*1cc0*/  UTCHMMA gdesc[UR28], gdesc[UR30], tmem[UR23], tmem[UR42], idesc[UR43], UPT ;  /* 0x00ff2a1e1c0075ea */ /* 0x0005e2000b800017 */
[----:B------:R-:W-:Y:S01]  /*1cd0*/  NOP ;  /* 0x0000000000007918 */ /* 0x000fe20000000000 */
.L_x_57:
[----:B------:R-:W-:Y:S01]  /*1ce0*/  ELECT P0, URZ, PT ;  /* 0x0000000000ff782f */ /* 0x000fe20003800000 */
[----:B--2---:R-:W-:Y:S01]  /*1cf0*/  UMOV UR4, UR12 ;  /* 0x0000000c00047c82 */ /* 0x004fe20008000000 */
[----:B------:R-:W-:Y:S02]  /*1d00*/  UMOV UR5, URZ ;  /* 0x000000ff00057c82 */ /* 0x000fe40008000000 */
[----:B------:R-:W-:-:S13]  /*1d10*/  ISETP.LT.U32.AND P0, PT, R36, 0x20, P0 ;  /* 0x000000202400780c */ /* 0x000fda0000701070 */
[----:B------:R-:W-:Y:S01]  /*1d20*/  VOTEU.ANY UP0, P0 ;  /* 0x0000000000ff7886 */ /* 0x000fe20000000100 */
[----:B------:R-:W-:Y:S01]  /*1d30*/  VOTEU.ANY UP1, P0 ;  /* 0x0000000000ff7886 */ /* 0x000fe20000020100 */
[----:B------:R-:W-:-:S03]  /*1d40*/  ISETP.GE.U32.AND P0, PT, R6, 0x41, PT ;  /* 0x000000410600780c */ /* 0x000fc60003f06070 */
[----:B------:R-:W-:Y:S02]  /*1d50*/  @UP0 UMOV UR4, UR4 ;  /* 0x0000000400040c82 */ /* 0x000fe40008000000 */
[----:B------:R2:W-:Y:S01]  /*1d60*/  @UP1 UTCBAR [UR4], URZ ;  /* 0x000000ff040013e9 */ /* 0x0005e200080000ff */
[----:B------:R-:W-:Y:S06]  /*1d70*/  BAR.SYNC.DEFER_BLOCKING 0x0 ;  /* 0x0000000000007b1d */ /* 0x000fec0000010000 */
[----:B------:R-:W3:Y:S02]  /*1d80*/  SYNCS.PHASECHK.TRANS64.TRYWAIT P1, [UR8+0x8010], RZ ;  /* 0x008010ffff0075a7 */ /* 0x000ee40008021108 */
[----:B--23--:R-:W-:Y:S05]  /*1d90*/  @!P1 BRA `(.L_x_58) ;  /* 0x0000000c00109947 */ /* 0x00cfea0003800000 */
.L_x_71:
[----:B------:R-:W-:Y:S01]  /*1da0*/  UMOV UR4, URZ ;  /* 0x000000ff00047c82 */ /* 0x000fe20008000000 */
[----:B------:R-:W-:Y:S05]  /*1db0*/  @!P0 BRA `(.L_x_55) ;  /* 0x0000000400548947 */ /* 0x000fea0003800000 */
[----:B------:R-:W2:Y:S01]  /*1dc0*/  LDCU UR29, c[0x0][0x3a0] ;  /* 0x00007400ff1d77ac */ /* 0x000ea20008000800 */
[----:B------:R-:W-:Y:S01]  /*1dd0*/  UMOV UR9, 0x1 ;  /* 0x0000000100097882 */ /* 0x000fe20000000000 */
[----:B------:R-:W-:-:S05]  /*1de0*/  UMOV UR14, 0x40 ;  /* 0x00000040000e7882 */ /* 0x000fca0000000000 */
.L_x_62:
[----:B------:R-:W-:Y:S01]  /*1df0*/  BAR.SYNC.DEFER_BLOCKING 0x0 ;  /* 0x0000000000007b1d */ /* 0x000fe20000010000 */
[----:B------:R-:W-:Y:S01]  /*1e00*/  ULEA UR28, UR9, UR8, 0x3 ;  /* 0x00000008091c7291 */ /* 0x000fe2000f8e18ff */
[----:B------:R-:W-:Y:S01]  /*1e10*/  @!P3 IMAD.MOV.U32 R2, RZ, RZ, 0x4000 ;  /* 0x00004000ff02b424 */ /* 0x000fe200078e00ff */
[----:B------:R-:W-:Y:S01]  /*1e20*/  ELECT P1, URZ, PT ;  /* 0x0000000000ff782f */ /* 0x000fe20003820000 */
[----:B------:R-:W-:-:S03]  /*1e30*/  ULEA UR12, UR9, UR8, 0xd ;  /* 0x00000008090c7291 */ /* 0x000fc6000f8e68ff */
[----:B------:R-:W-:Y:S02]  /*1e40*/  ISETP.LT.U32.AND P1, PT, R36, 0x20, P1 ;  /* 0x000000202400780c */ /* 0x000fe40000f21070 */
[----:B------:R-:W-:Y:S01]  /*1e50*/  ELECT P0, URZ, PT ;  /* 0x0000000000ff782f */ /* 0x000fe20003800000 */
[----:B------:R-:W-:-:S03]  /*1e60*/  UIADD3 UR16, UPT, UPT, UR12, 0x4000, URZ ;  /* 0x000040000c107890 */ /* 0x000fc6000fffe0ff */
[----:B------:R-:W-:Y:S01]  /*1e70*/  ISETP.LT.U32.AND P0, PT, R36, 0x20, P0 ;  /* 0x000000202400780c */ /* 0x000fe20000701070 */
[----:B------:R-:W-:Y:S01]  /*1e80*/  UMOV UR18, UR14 ;  /* 0x0000000e00127c82 */ /* 0x000fe20008000000 */
[----:B------:R-:W-:-:S05]  /*1e90*/  USHF.L.U32 UR5, UR4, 0x1f, URZ ;  /* 0x0000001f04057899 */ /* 0x000fca00080006ff */
[----:B------:R-:W-:Y:S01]  /*1ea0*/  VOTEU.ANY UP0, P1 ;  /* 0x0000000000ff7886 */ /* 0x000fe20000800100 */
[----:B------:R3:W-:Y:S01]  /*1eb0*/  @!P3 SYNCS.ARRIVE.TRANS64 RZ, [UR28+0x8000], R2 ;  /* 0x00800002ffffb9a7 */ /* 0x0007e2000800001c */
[----:B------:R4:W-:Y:S06]  /*1ec0*/  MEMBAR.ALL.CTA ;  /* 0x0000000000007992 */ /* 0x0009ec0000008000 */
[----:B----4-:R-:W4:Y:S01]  /*1ed0*/  FENCE.VIEW.ASYNC.S ;  /* 0x00000000000073c6 */ /* 0x010f220000000000 */
[----:B------:R-:W-:Y:S01]  /*1ee0*/  @UP0 UIADD3 UR13, UPT, UPT, UR28, 0x8000, URZ ;  /* 0x000080001c0d0890 */ /* 0x000fe2000fffe0ff */
[----:B----4-:R-:W-:Y:S01]  /*1ef0*/  VOTEU.ANY UP0, P1 ;  /* 0x0000000000ff7886 */ /* 0x010fe20000800100 */
[----:B------:R-:W-:Y:S01]  /*1f00*/  VOTEU.ANY UP1, P0 ;  /* 0x0000000000ff7886 */ /* 0x000fe20000020100 */
[----:B---3--:R-:W-:-:S04]  /*1f10*/  IMAD.U32 R2, RZ, RZ, UR5 ;  /* 0x00000005ff027e24 */ /* 0x008fc8000f8e00ff */
[----:B------:R-:W-:Y:S01]  /*1f20*/  @UP1 UIADD3 UR17, UPT, UPT, UR28, 0x8000, URZ ;  /* 0x000080001c111890 */ /* 0x000fe2000fffe0ff */
[----:B------:R-:W-:Y:S01]  /*1f30*/  VOTEU.ANY UP1, P0 ;  /* 0x0000000000ff7886 */ /* 0x000fe20000020100 */
[----:B------:R-:W-:Y:S06]  /*1f40*/  BAR.SYNC.DEFER_BLOCKING 0x0 ;  /* 0x0000000000007b1d */ /* 0x000fec0000010000 */
[----:B------:R3:W-:Y:S01]  /*1f50*/  @UP0 UTMALDG.2D [UR12], [UR24] ;  /* 0x0000000c180005b4 */ /* 0x0007e20008008000 */
[----:B------:R-:W-:Y:S01]  /*1f60*/  UISETP.NE.U32.AND UP0, UPT, UR22, URZ, UPT ;  /* 0x000000ff1600728c */ /* 0x000fe2000bf05070 */
[----:B------:R-:W-:Y:S06]  /*1f70*/  BAR.SYNC.DEFER_BLOCKING 0x0 ;  /* 0x0000000000007b1d */ /* 0x000fec0000010000 */
[----:B------:R3:W-:Y:S02]  /*1f80*/  @UP1 UTMALDG.2D [UR16], [UR26] ;  /* 0x000000101a0015b4 */ /* 0x0007e40008008000 */
[----:B------:R-:W-:Y:S06]  /*1f90*/  BAR.SYNC.DEFER_BLOCKING 0x0 ;  /* 0x0000000000007b1d */ /* 0x000fec0000010000 */
[----:B------:R-:W4:Y:S02]  /*1fa0*/  SYNCS.PHASECHK.TRANS64.TRYWAIT P0, [UR28+0x8000], R2 ;  /* 0x00800002ff0075a7 */ /* 0x000f24000800111c */
[----:B---34-:R-:W-:Y:S05]  /*1fb0*/  @!P0 BRA `(.L_x_59) ;  /* 0x0000000800948947 */ /* 0x018fea0003800000 */
.L_x_72:
        /* <DEDUP_REMOVED lines=11> */
[----:B------:R-:W-:Y:S02]  /*2070*/  UIADD3 UR6, UP0, UPT, UR16, 0x2, URZ ;  /* 0x0000000210067890 */ /* 0x000fe4000ff1e0ff */
[----:B------:R-:W-:Y:S02]  /*2080*/  UIADD3 UR32, UP1, UPT, UR30, 0x2, URZ ;  /* 0x000000021e207890 */ /* 0x000fe4000ff3e0ff */
[----:B------:R-:W-:Y:S02]  /*2090*/  UIADD3 UR34, UP2, UPT, UR16, 0x4, URZ ;  /* 0x0000000410227890 */ /* 0x000fe4000ff5e0ff */
[----:B------:R-:W-:Y:S02]  /*20a0*/  UIADD3 UR36, UP3, UPT, UR30, 0x4, URZ ;  /* 0x000000041e247890 */ /* 0x000fe4000ff7e0ff */
[----:B------:R-:W-:-:S02]  /*20b0*/  UIADD3.X UR7, UPT, UPT, UR17, URZ, URZ, UP0, !UPT ;  /* 0x000000ff11077290 */ /* 0x000fc400087fe4ff */
[----:B------:R-:W-:Y:S02]  /*20c0*/  UIADD3.X UR33, UPT, UPT, UR31, URZ, URZ, UP1, !UPT ;  /* 0x000000ff1f217290 */ /* 0x000fe40008ffe4ff */
[----:B------:R-:W-:Y:S02]  /*20d0*/  UIADD3.X UR35, UPT, UPT, UR17, URZ, URZ, UP2, !UPT ;  /* 0x000000ff11237290 */ /* 0x000fe400097fe4ff */
[----:B------:R-:W-:Y:S01]  /*20e0*/  UIADD3.X UR37, UPT, UPT, UR31, URZ, URZ, UP3, !UPT ;  /* 0x000000ff1f257290 */ /* 0x000fe20009ffe4ff */
        /* <DEDUP_REMOVED lines=8> */
[----:B------:R3:W-:Y:S01]  /*2170*/  UTCHMMA gdesc[UR10], gdesc[UR12], tmem[UR23], tmem[UR38], idesc[UR39], UPT ;  /* 0x00ff260c0a0075ea */ /* 0x0007e2000b800017 */
[----:B------:R-:W-:Y:S01]  /*2180*/  UMOV UR44, 0x0 ;  /* 0x00000000002c7882 */ /* 0x000fe20000000000 */
[----:B------:R-:W-:Y:S01]  /*2190*/  UMOV UR45, 0x4100490 ;  /* 0x04100490002d7882 */ /* 0x000fe20000000000 */
[----:B------:R3:W-:Y:S01]  /*21a0*/  UTCHMMA gdesc[UR16], gdesc[UR30], tmem[UR23], tmem[UR40], idesc[UR41], UPT ;  /* 0x00ff281e100075ea */ /* 0x0007e2000b800017 */
[----:B------:R3:W-:Y:S01]  /*21b0*/  UTCHMMA gdesc[UR6], gdesc[UR32], tmem[UR23], tmem[UR42], idesc[UR43], UPT ;  /* 0x00ff2a20060075ea */ /* 0x0007e2000b800017 */
[----:B------:R3:W-:Y:S01]  /*21c0*/  UTCHMMA gdesc[UR34], gdesc[UR36], tmem[UR23], tmem[UR44], idesc[UR45], UPT ;  /* 0x00ff2c24220075ea */ /* 0x0007e2000b800017 */
[----:B------:R-:W-:Y:S01]  /*21d0*/  NOP ;  /* 0x0000000000007918 */ /* 0x000fe20000000000 */
.L_x_60:
[----:B------:R-:W-:Y:S01]  /*21e0*/  ELECT P0, URZ, PT ;  /* 0x0000000000ff782f */ /* 0x000fe20003800000 */
[----:B---3--:R-:W-:-:S03]  /*21f0*/  UIADD3 UR6, UPT, UPT, UR28, 0x8010, URZ ;  /* 0x000080101c067890 */ /* 0x008fc6000fffe0ff */
[----:B------:R-:W-:Y:S01]  /*2200*/  ISETP.LT.U32.AND P0, PT, R36, 0x20, P0 ;  /* 0x000000202400780c */ /* 0x000fe20000701070 */
[----:B------:R-:W-:-:S12]  /*2210*/  UMOV UR7, URZ ;  /* 0x000000ff00077c82 */ /* 0x000fd80008000000 */
[----:B------:R-:W-:Y:S01]  /*2220*/  VOTEU.ANY UP0, P0 ;  /* 0x0000000000ff7886 */ /* 0x000fe20000000100 */
[----:B------:R-:W-:-:S04]  /*2230*/  VOTEU.ANY UP1, P0 ;  /* 0x0000000000ff7886 */ /* 0x000fc80000020100 */
[----:B------:R-:W-:Y:S02]  /*2240*/  @UP0 UMOV UR6, UR6 ;  /* 0x0000000600060c82 */ /* 0x000fe40008000000 */
[----:B------:R3:W-:Y:S01]  /*2250*/  @UP1 UTCBAR [UR6], URZ ;  /* 0x000000ff060013e9 */ /* 0x0007e200080000ff */
[----:B------:R-:W-:Y:S06]  /*2260*/  BAR.SYNC.DEFER_BLOCKING 0x0 ;  /* 0x0000000000007b1d */ /* 0x000fec0000010000 */
[----:B------:R-:W4:Y:S02]  /*2270*/  SYNCS.PHASECHK.TRANS64.TRYWAIT P0, [UR28+0x8010], R2 ;  /* 0x00801002ff0075a7 */ /* 0x000f24000800111c */
[----:B---34-:R-:W-:Y:S05]  /*2280*/  @!P0 BRA `(.L_x_61) ;  /* 0x0000000400ec8947 */ /* 0x018fea0003800000 */
.L_x_73:
[----:B------:R-:W-:Y:S02]  /*2290*/  UIADD3 UR9, UPT, UPT, UR9, 0x1, URZ ;  /* 0x0000000109097890 */ /* 0x000fe4000fffe0ff */
[----:B------:R-:W-:Y:S02]  /*22a0*/  UIADD3 UR14, UPT, UPT, UR14, 0x40, URZ ;  /* 0x000000400e0e7890 */ /* 0x000fe4000fffe0ff */
[----:B------:R-:W-:-:S04]  /*22b0*/  UISETP.NE.U32.AND UP0, UPT, UR9, 0x2, UPT ;  /* 0x000000020900788c */ /* 0x000fc8000bf05070 */
[----:B------:R-:W-:Y:S02]  /*22c0*/  USEL UR5, URZ, 0x1, UP0 ;  /* 0x00000001ff057887 */ /* 0x000fe40008000000 */
[----:B------:R-:W-:Y:S02]  /*22d0*/  USEL UR9, UR9, URZ, UP0 ;  /* 0x000000ff09097287 */ /* 0x000fe40008000000 */
[----:B--2---:R-:W-:Y:S02]  /*22e0*/  UISETP.GE.AND UP0, UPT, UR14, UR29, UPT ;  /* 0x0000001d0e00728c */ /* 0x004fe4000bf06270 */
[----:B------:R-:W-:-:S07]  /*22f0*/  ULOP3.LUT UR4, UR4, UR5, URZ, 0x3c, !UPT ;  /* 0x0000000504047292 */ /* 0x000fce000f8e3cff */
[----:B------:R-:W-:Y:S05]  /*2300*/  BRA.U !UP0, `(.L_x_62) ;  /* 0xfffffff908b87547 */ /* 0x000fea000b83ffff */
.L_x_55:
[----:B----4-:R-:W-:Y:S01]  /*2310*/  BAR.SYNC.DEFER_BLOCKING 0x0 ;  /* 0x0000000000007b1d */ /* 0x010fe20000010000 */
[----:B------:R-:W-:-:S05]  /*2320*/  IMAD.SHL.U32 R2, R0, 0x40, RZ ;  /* 0x0000004000027824 */ /* 0x000fca00078e00ff */
[----:B------:R-:W-:Y:S04]  /*2330*/  BSSY.RECONVERGENT B5, `(.L_x_63) ;  /* 0x0000004000057945 */ /* 0x000fe80003800200 */
[----:B------:R-:W-:Y:S05]  /*2340*/  @P3 BRA `(.L_x_64) ;  /* 0x0000000000083947 */ /* 0x000fea0003800000 */
[----:B------:R-:W2:Y:S02]  /*2350*/  SYNCS.CCTL.IV [UR8+0x8000] ;  /* 0x00800000ff0079b1 */ /* 0x000ea40008000008 */
[----:B--2---:R-:W2:Y:S02]  /*2360*/  SYNCS.CCTL.IV [UR8+0x8010] ;  /* 0x00801000ff0079b1 */ /* 0x004ea40008000008 */
.L_x_64:
[----:B------:R-:W-:Y:S05]  /*2370*/  BSYNC.RECONVERGENT B5 ;  /* 0x0000000000057941 */ /* 0x000fea0003800200 */
.L_x_63:
[----:B--2---:R-:W-:Y:S06]  /*2380*/  BAR.SYNC.DEFER_BLOCKING 0x0 ;  /* 0x0000000000007b1d */ /* 0x004fec0000010000 */
[----:B------:R-:W-:Y:S04]  /*2390*/  BSSY.RECONVERGENT B5, `(.L_x_65) ;  /* 0x0000004000057945 */ /* 0x000fe80003800200 */
[----:B------:R-:W-:Y:S05]  /*23a0*/  @P3 BRA `(.L_x_66) ;  /* 0x0000000000083947 */ /* 0x000fea0003800000 */
[----:B------:R-:W2:Y:S02]  /*23b0*/  SYNCS.CCTL.IV [UR8+0x8008] ;  /* 0x00800800ff0079b1 */ /* 0x000ea40008000008 */
[----:B--2---:R-:W2:Y:S02]  /*23c0*/  SYNCS.CCTL.IV [UR8+0x8018] ;  /* 0x00801800ff0079b1 */ /* 0x004ea40008000008 */
.L_x_66:
[----:B------:R-:W-:Y:S05]  /*23d0*/  BSYNC.RECONVERGENT B5 ;  /* 0x0000000000057941 */ /* 0x000fea0003800200 */
.L_x_65:
[----:B------:R-:W-:Y:S01]  /*23e0*/  USHF.L.U32 UR22, UR22, 0x15, URZ ;  /* 0x0000001516167899 */ /* 0x000fe200080006ff */
[----:B------:R-:W-:Y:S01]  /*23f0*/  IMAD.SHL.U32 R3, R0, 0x10, RZ ;  /* 0x0000001000037824 */ /* 0x000fe200078e00ff */
[----:B------:R-:W-:Y:S01]  /*2400*/  LOP3.LUT R2, R2, 0x1800, RZ, 0xc0, !PT ;  /* 0x0000180002027812 */ /* 0x000fe200078ec0ff */
[C---:B------:R-:W-:Y:S01]  /*2410*/  IMAD.SHL.U32 R4, R0.reuse, 0x4, RZ ;  /* 0x0000000400047824 */ /* 0x040fe200078e00ff */
[----:B------:R-:W-:Y:S01]  /*2420*/  ULOP3.LUT UR22, UR22, 0x600000, URZ, 0xc0, !UPT ;  /* 0x0060000016167892 */ /* 0x000fe2000f8ec0ff */
[----:B------:R-:W-:Y:S01]  /*2430*/  IMAD.SHL.U32 R0, R0, 0x80, RZ ;  /* 0x0000008000007824 */ /* 0x000fe200078e00ff */
[----:B------:R-:W-:Y:S02]  /*2440*/  LOP3.LUT R3, R2, 0x70, R3, 0xf8, !PT ;  /* 0x0000007002037812 */ /* 0x000fe400078ef803 */
[----:B------:R-:W-:Y:S01]  /*2450*/  ELECT P0, URZ, PT ;  /* 0x0000000000ff782f */ /* 0x000fe20003800000 */
[----:B------:R-:W-:Y:S01]  /*2460*/  UIADD3 UR22, UPT, UPT, UR23, UR22, URZ ;  /* 0x0000001617167290 */ /* 0x000fe2000fffe0ff */
[----:B------:R-:W-:Y:S01]  /*2470*/  LOP3.LUT R3, R3, 0x40, R4, 0x78, !PT ;  /* 0x0000004003037812 */ /* 0x000fe200078e7804 */
[----:B------:R-:W-:Y:S01]  /*2480*/  UMOV UR9, UR19 ;  /* 0x0000001300097c82 */ /* 0x000fe20008000000 */
[----:B------:R-:W-:Y:S01]  /*2490*/  ISETP.LT.U32.AND P0, PT, R36, 0x20, P0 ;  /* 0x000000202400780c */ /* 0x000fe20000701070 */
[----:B------:R-:W-:Y:S01]  /*24a0*/  UMOV UR10, UR15 ;  /* 0x0000000f000a7c82 */ /* 0x000fe20008000000 */
[----:B------:R-:W-:-:S04]  /*24b0*/  LOP3.LUT R0, R3, 0x780, R0, 0xf8, !PT ;  /* 0x0000078003007812 */ /* 0x000fc800078ef800 */
[----:B-----5:R-:W-:Y:S01]  /*24c0*/  LDTM.16dp32bit_t0_t15.x32 R4, tmem[UR22] ;  /* 0x00000016000479ee */ /* 0x020fe20008a80000 */
[----:B------:R-:W3:Y:S01]  /*24d0*/  LDTM.16dp32bit_t16_t31.x32 R4, tmem[UR22+0x20] ;  /* 0x00002016000479ee */ /* 0x000ee20008aa0000 */
[C---:B------:R-:W-:Y:S01]  /*24e0*/  LOP3.LUT R2, R0.reuse, 0x10, RZ, 0x3c, !PT ;  /* 0x0000001000027812 */ /* 0x040fe200078e3cff */
[----:B------:R-:W-:Y:S01]  /*24f0*/  NOP ;  /* 0x0000000000007918 */ /* 0x000fe20000000000 */
[----:B------:R-:W-:-:S03]  /*2500*/  LOP3.LUT R3, R0, 0x20, RZ, 0x3c, !PT ;  /* 0x0000002000037812 */ /* 0x000fc600078e3cff */
[----:B---3--:R-:W-:Y:S01]  /*2510*/  VOTEU.ANY UP1, P0 ;  /* 0x0000000000ff7886 */ /* 0x008fe20000020100 */
[----:B------:R-:W-:Y:S01]  /*2520*/  VOTEU.ANY UP0, P0 ;  /* 0x0000000000ff7886 */ /* 0x000fe20000000100 */
[----:B------:R-:W-:Y:S02]  /*2530*/  F2FP.BF16.F32.PACK_AB R4, R5, R4 ;  /* 0x000000040504723e */ /* 0x000fe400000010ff */
[----:B------:R-:W-:Y:S02]  /*2540*/  F2FP.BF16.F32.PACK_AB R5, R7, R6 ;  /* 0x000000060705723e */ /* 0x000fe400000010ff */
[----:B------:R-:W-:Y:S02]  /*2550*/  F2FP.BF16.F32.PACK_AB R12, R13, R12 ;  /* 0x0000000c0d0c723e */ /* 0x000fe400000010ff */
[----:B------:R-:W-:Y:S02]  /*2560*/  F2FP.BF16.F32.PACK_AB R6, R9, R8 ;  /* 0x000000080906723e */ /* 0x000fe400000010ff */
[----:B------:R-:W-:-:S02]  /*2570*/  F2FP.BF16.F32.PACK_AB R7, R11, R10 ;  /* 0x0000000a0b07723e */ /* 0x000fc400000010ff */
[----:B------:R-:W-:Y:S02]  /*2580*/  F2FP.BF16.F32.PACK_AB R13, R15, R14 ;  /* 0x0000000e0f0d723e */ /* 0x000fe400000010ff */
[----:B------:R-:W-:Y:S01]  /*2590*/  F2FP.BF16.F32.PACK_AB R20, R21, R20 ;  /* 0x000000141514723e */ /* 0x000fe200000010ff */
[----:B--2---:R2:W-:Y:S01]  /*25a0*/  STS.128 [R0+UR8], R4 ;  /* 0x0000000400007988 */ /* 0x0045e20008000c08 */
[----:B------:R-:W-:Y:S02]  /*25b0*/  F2FP.BF16.F32.PACK_AB R14, R17, R16 ;  /* 0x00000010110e723e */ /* 0x000fe400000010ff */
[----:B------:R-:W-:Y:S02]  /*25c0*/  F2FP.BF16.F32.PACK_AB R15, R19, R18 ;  /* 0x00000012130f723e */ /* 0x000fe400000010ff */
[----:B------:R-:W-:Y:S02]  /*25d0*/  F2FP.BF16.F32.PACK_AB R21, R23, R22 ;  /* 0x000000161715723e */ /* 0x000fe400000010ff */
[----:B------:R-:W-:Y:S01]  /*25e0*/  F2FP.BF16.F32.PACK_AB R28, R29, R28 ;  /* 0x0000001c1d1c723e */ /* 0x000fe200000010ff */
[----:B------:R2:W-:Y:S01]  /*25f0*/  STS.128 [R2+UR8], R12 ;  /* 0x0000000c02007988 */ /* 0x0005e20008000c08 */
[----:B------:R-:W-:-:S02]  /*2600*/  F2FP.BF16.F32.PACK_AB R22, R25, R24 ;  /* 0x000000181916723e */ /* 0x000fc400000010ff */
[----:B------:R-:W-:Y:S02]  /*2610*/  F2FP.BF16.F32.PACK_AB R23, R27, R26 ;  /* 0x0000001a1b17723e */ /* 0x000fe400000010ff */
[----:B------:R-:W-:Y:S02]  /*2620*/  F2FP.BF16.F32.PACK_AB R29, R31, R30 ;  /* 0x0000001e1f1d723e */ /* 0x000fe400000010ff */
[----:B------:R-:W-:Y:S01]  /*2630*/  F2FP.BF16.F32.PACK_AB R30, R33, R32 ;  /* 0x00000020211e723e */ /* 0x000fe200000010ff */
[----:B------:R2:W-:Y:S01]  /*2640*/  STS.128 [R3+UR8], R20 ;  /* 0x0000001403007988 */ /* 0x0005e20008000c08 */
[----:B------:R-:W-:Y:S02]  /*2650*/  F2FP.BF16.F32.PACK_AB R31, R35, R34 ;  /* 0x00000022231f723e */ /* 0x000fe400000010ff */
[----:B------:R-:W-:-:S05]  /*2660*/  LOP3.LUT R8, R0, 0x30, RZ, 0x3c, !PT ;  /* 0x0000003000087812 */ /* 0x000fca00078e3cff */
[----:B------:R2:W-:Y:S01]  /*2670*/  STS.128 [R8+UR8], R28 ;  /* 0x0000001c08007988 */ /* 0x0005e20008000c08 */
[----:B------:R3:W-:Y:S06]  /*2680*/  MEMBAR.ALL.CTA ;  /* 0x0000000000007992 */ /* 0x0007ec0000008000 */
[----:B---3--:R-:W3:Y:S02]  /*2690*/  FENCE.VIEW.ASYNC.S ;  /* 0x00000000000073c6 */ /* 0x008ee40000000000 */
[----:B---3--:R-:W-:Y:S06]  /*26a0*/  BAR.SYNC.DEFER_BLOCKING 0x0 ;  /* 0x0000000000007b1d */ /* 0x008fec0000010000 */
[----:B------:R2:W-:Y:S01]  /*26b0*/  @UP1 UTMASTG.2D [UR8], [UR20] ;  /* 0x00000008140013b5 */ /* 0x0005e20008008000 */
[----:B------:R0:W-:Y:S01]  /*26c0*/  UTMACMDFLUSH ;  /* 0x00000000000079b7 */ /* 0x0001e20000000000 */
[----:B------:R-:W-:-:S04]  /*26d0*/  DEPBAR.LE SB0, 0x0 ;  /* 0x000080000000791a */ /* 0x000fc80000000000 */
[----:B------:R-:W-:Y:S08]  /*26e0*/  BAR.SYNC.DEFER_BLOCKING 0x0 ;  /* 0x0000000000007b1d */ /* 0x000ff00000010000 */
[----:B------:R-:W-:Y:S06]  /*26f0*/  BAR.SYNC.DEFER_BLOCKING 0x0 ;  /* 0x0000000000007b1d */ /* 0x000fec0000010000 */
[----:B--2---:R-:W-:Y:S05]  /*2700*/  @P2 BRA `(.L_x_67) ;  /* 0x0000000000a02947 */ /* 0x004fea0003800000 */
[----:B------:R-:W2:Y:S01]  /*2710*/  S2UR UR5, SR_CgaCtaId ;  /* 0x00000000000579c3 */ /* 0x000ea20000008800 */
[----:B------:R-:W-:Y:S01]  /*2720*/  NOP ;  /* 0x0000000000007918 */ /* 0x000fe20000000000 */
[----:B------:R-:W-:Y:S01]  /*2730*/  UMOV UR4, 0x50 ;  /* 0x0000005000047882 */ /* 0x000fe20000000000 */
[----:B------:R-:W-:Y:S02]  /*2740*/  IMAD.U32 R0, RZ, RZ, UR23 ;  /* 0x00000017ff007e24 */ /* 0x000fe4000f8e00ff */
[----:B------:R-:W-:Y:S02]  /*2750*/  IMAD.MOV.U32 R3, RZ, RZ, 0x3 ;  /* 0x00000003ff037424 */ /* 0x000fe400078e00ff */
[----:B------:R-:W-:Y:S01]  /*2760*/  IMAD.MOV.U32 R7, RZ, RZ, 0x1 ;  /* 0x00000001ff077424 */ /* 0x000fe200078e00ff */
[----:B------:R-:W-:-:S04]  /*2770*/  LOP3.LUT R0, R0, 0xffff, RZ, 0xc0, !PT ;  /* 0x0000ffff00007812 */ /* 0x000fc800078ec0ff */
[----:B------:R-:W-:-:S05]  /*2780*/  SHF.R.U32.HI R0, RZ, 0x5, R0 ;  /* 0x00000005ff007819 */ /* 0x000fca0000011600 */
[----:B------:R-:W-:Y:S01]  /*2790*/  VIADD R2, R0, 0x10 ;  /* 0x0000001000027836 */ /* 0x000fe20000000000 */
[----:B------:R-:W-:Y:S01]  /*27a0*/  SHF.L.U32 R0, R3, R0, RZ ;  /* 0x0000000003007219 */ /* 0x000fe200000006ff */
[----:B--2---:R-:W-:-:S03]  /*27b0*/  ULEA UR6, UR5, UR4, 0x18 ;  /* 0x0000000405067291 */ /* 0x004fc6000f8ec0ff */
[----:B------:R-:W-:-:S04]  /*27c0*/  SHF.L.U32 R3, R7, R2, RZ ;  /* 0x0000000207037219 */ /* 0x000fc800000006ff */
[----:B------:R-:W-:Y:S02]  /*27d0*/  LOP3.LUT R0, R3, R0, RZ, 0xfc, !PT ;  /* 0x0000000003007212 */ /* 0x000fe400078efcff */
[----:B------:R-:W2:Y:S02]  /*27e0*/  LDS R5, [UR6] ;  /* 0x00000006ff057984 */ /* 0x000ea40008000800 */
[C---:B------:R-:W-:Y:S02]  /*27f0*/  LOP3.LUT R2, R0.reuse, 0xffff, RZ, 0xc0, !PT ;  /* 0x0000ffff00027812 */ /* 0x040fe400078ec0ff */
[----:B--2---:R-:W-:-:S04]  /*2800*/  LOP3.LUT R3, R0, 0xffff, R5, 0x80, !PT ;  /* 0x0000ffff00037812 */ /* 0x004fc800078e8005 */
[----:B------:R-:W-:-:S13]  /*2810*/  ISETP.NE.AND P0, PT, R3, R2, PT ;  /* 0x000000020300720c */ /* 0x000fda0003f05270 */
[----:B------:R-:W-:Y:S05]  /*2820*/  @P0 BRA `(.L_x_68) ;  /* 0x0000000000500947 */ /* 0x000fea0003800000 */
[----:B------:R-:W-:Y:S02]  /*2830*/  SHF.R.U32.HI R5, RZ, 0x10, R5 ;  /* 0x00000010ff057819 */ /* 0x000fe40000011605 */
[----:B------:R-:W-:-:S04]  /*2840*/  SHF.R.U32.HI R2, RZ, 0x10, R0 ;  /* 0x00000010ff027819 */ /* 0x000fc80000011600 */
[----:B------:R-:W-:-:S04]  /*2850*/  LOP3.LUT R5, R5, R2, RZ, 0xc0, !PT ;  /* 0x0000000205057212 */ /* 0x000fc800078ec0ff */
[----:B------:R-:W-:-:S13]  /*2860*/  ISETP.NE.AND P0, PT, R5, R2, PT ;  /* 0x000000020500720c */ /* 0x000fda0003f05270 */
[----:B------:R-:W-:Y:S05]  /*2870*/  @P0 BRA `(.L_x_69) ;  /* 0x0000000000300947 */ /* 0x000fea0003800000 */
[----:B------:R-:W-:Y:S01]  /*2880*/  R2UR UR4, R0 ;  /* 0x00000000000472ca */ /* 0x000fe200000e0000 */
[----:B------:R-:W-:Y:S01]  /*2890*/  VOTEU.ANY UR5, UPT, PT ;  /* 0x0000000000057886 */ /* 0x000fe200038e0100 */
[----:B------:R-:W2:Y:S01]  /*28a0*/  S2R R0, SR_LANEID ;  /* 0x0000000000007919 */ /* 0x000ea20000000000 */
[----:B------:R-:W-:-:S10]  /*28b0*/  UFLO.U32 UR5, UR5 ;  /* 0x00000005000572bd */ /* 0x000fd400080e0000 */
[----:B------:R-:W-:-:S06]  /*28c0*/  ULOP3.LUT UR4, URZ, UR4, URZ, 0x33, !UPT ;  /* 0x00000004ff047292 */ /* 0x000fcc000f8e33ff */
[----:B------:R-:W-:-:S04]  /*28d0*/  IMAD.U32 R2, RZ, RZ, UR4 ;  /* 0x00000004ff027e24 */ /* 0x000fc8000f8e00ff */
[----:B------:R-:W3:Y:S02]  /*28e0*/  REDUX UR7, R2 ;  /* 0x00000000020773c4 */ /* 0x000ee40000000000 */
[----:B------:R4:W-:Y:S01]  /*28f0*/  UTCATOMSWS.AND URZ, UR4 ;  /* 0x0000000400ff79e3 */ /* 0x0009e20008000000 */
[----:B--2---:R-:W-:Y:S01]  /*2900*/  ISETP.EQ.U32.AND P0, PT, R0, UR5, PT ;  /* 0x0000000500007c0c */ /* 0x004fe2000bf02070 */
[----:B---3--:R-:W-:-:S12]  /*2910*/  IMAD.U32 R0, RZ, RZ, UR7 ;  /* 0x00000007ff007e24 */ /* 0x008fd8000f8e00ff */
[----:B------:R4:W-:Y:S01]  /*2920*/  @P0 ATOMS.AND RZ, [UR6], R0 ;  /* 0x00000000ffff098c */ /* 0x0009e2000a800006 */
[----:B------:R-:W-:Y:S05]  /*2930*/  BRA `(.L_x_67) ;  /* 0x0000000000147947 */ /* 0x000fea0003800000 */
.L_x_69:
[----:B------:R-:W-:-:S07]  /*2940*/  MOV R2, 0x2960 ;  /* 0x0000296000027802 */ /* 0x000fce0000000f00 */
[----:B-1----:R-:W-:Y:S05]  /*2950*/  CALL.REL.NOINC `($__internal_0_$__cuda_sm10x_tcgen05_guardrail_trap_col_being_dealloced_not_returned_by_alloc) ;  /* 0x0000000000447944 */ /* 0x002fea0003c00000 */
[----:B------:R-:W-:Y:S05]  /*2960*/  BRA `(.L_x_67) ;  /* 0x0000000000087947 */ /* 0x000fea0003800000 */
.L_x_68:
[----:B------:R-:W-:-:S07]  /*2970*/  MOV R2, 0x2990 ;  /* 0x0000299000027802 */ /* 0x000fce0000000f00 */
[----:B-1----:R-:W-:Y:S05]  /*2980*/  CALL.REL.NOINC `($__internal_2_$__cuda_sm10x_tcgen05_guardrail_trap_unallocated_columns_being_dealloced) ;  /* 0x0000000000507944 */ /* 0x002fea0003c00000 */
.L_x_67:
[----:B------:R-:W-:Y:S01]  /*2990*/  NOP ;  /* 0x0000000000007918 */ /* 0x000fe20000000000 */
[----:B----4-:R-:W-:Y:S05]  /*29a0*/  EXIT ;  /* 0x000000000000794d */ /* 0x010fea0003800000 */
.L_x_56:
[----:B------:R-:W2:Y:S02]  /*29b0*/  SYNCS.PHASECHK.TRANS64.TRYWAIT P0, [UR8+0x8000], RZ ;  /* 0x008000ffff0075a7 */ /* 0x000ea40008001108 */
[----:B--2---:R-:W-:Y:S05]  /*29c0*/  @!P0 BRA `(.L_x_56) ;  /* 0xfffffffc00f88947 */ /* 0x004fea000383ffff */
[----:B------:R-:W-:Y:S05]  /*29d0*/  BRA `(.L_x_70) ;  /* 0xfffffff000487947 */ /* 0x000fea000383ffff */
.L_x_58:
[----:B------:R-:W2:Y:S02]  /*29e0*/  SYNCS.PHASECHK.TRANS64.TRYWAIT P1, [UR8+0x8010], RZ ;  /* 0x008010ffff0075a7 */ /* 0x000ea40008021108 */
[----:B--2---:R-:W-:Y:S05]  /*29f0*/  @!P1 BRA `(.L_x_58) ;  /* 0xfffffffc00f89947 */ /* 0x004fea000383ffff */
[----:B------:R-:W-:Y:S05]  /*2a00*/  BRA `(.L_x_71) ;  /* 0xfffffff000e47947 */ /* 0x000fea000383ffff */
.L_x_59:
[----:B------:R-:W3:Y:S02]  /*2a10*/  SYNCS.PHASECHK.TRANS64.TRYWAIT P0, [UR28+0x8000], R2 ;  /* 0x00800002ff0075a7 */ /* 0x000ee4000800111c */
[----:B---3--:R-:W-:Y:S05]  /*2a20*/  @!P0 BRA `(.L_x_59) ;  /* 0xfffffffc00f88947 */ /* 0x008fea000383ffff */
[----:B------:R-:W-:Y:S05]  /*2a30*/  BRA `(.L_x_72) ;  /* 0xfffffff400607947 */ /* 0x000fea000383ffff */
.L_x_61:
[----:B------:R-:W3:Y:S02]  /*2a40*/  SYNCS.PHASECHK.TRANS64.TRYWAIT P0, [UR28+0x8010], R2 ;  /* 0x00801002ff0075a7 */ /* 0x000ee4000800111c */
[----:B---3--:R-:W-:Y:S05]  /*2a50*/  @!P0 BRA `(.L_x_61) ;  /* 0xfffffffc00f88947 */ /* 0x008fea000383ffff */
[----:B------:R-:W-:Y:S05]  /*2a60*/  BRA `(.L_x_73) ;  /* 0xfffffff800087947 */ /* 0x000fea000383ffff */
        .weak           $__internal_0_$__cuda_sm10x_tcgen05_guardrail_trap_col_being_dealloced_not_returned_by_alloc
        .type           $__internal_0_$__cuda_sm10x_tcgen05_guardrail_trap_col_being_dealloced_not_returned_by_alloc,@function
        .size           $__internal_0_$__cuda_sm10x_tcgen05_guardrail_trap_col_being_dealloced_not_returned_by_alloc,($__internal_1_$__cuda_sm10x_tcgen05_guardrail_trap_phase_invalid_during_alloc - $__internal_0_$__cuda_sm10x_tcgen05_guardrail_trap_col_being_dealloced_not_returned_by_alloc)
$__internal_0_$__cuda_sm10x_tcgen05_guardrail_trap_col_being_dealloced_not_returned_by_alloc:
[----:B------:R-:W-:Y:S05]  /*2a70*/  BPT.TRAP 0x1 ;  /* 0x000000040000795c */ /* 0x000fea0000300000 */
[----:B------:R-:W-:-:S04]  /*2a80*/  IMAD.MOV.U32 R3, RZ, RZ, 0x0 ;  /* 0x00000000ff037424 */ /* 0x000fc800078e00ff */
[----:B------:R-:W-:Y:S05]  /*2a90*/  RET.REL.NODEC R2 `(gluon_tcgen05) ;  /* 0xffffffd402587950 */ /* 0x000fea0003c3ffff */
        .weak           $__internal_1_$__cuda_sm10x_tcgen05_guardrail_trap_phase_invalid_during_alloc
        .type           $__internal_1_$__cuda_sm10x_tcgen05_guardrail_trap_phase_invalid_during_alloc,@function
        .size           $__internal_1_$__cuda_sm10x_tcgen05_guardrail_trap_phase_invalid_during_alloc,($__internal_2_$__cuda_sm10x_tcgen05_guardrail_trap_unallocated_columns_being_dealloced - $__internal_1_$__cuda_sm10x_tcgen05_guardrail_trap_phase_invalid_during_alloc)
$__internal_1_$__cuda_sm10x_tcgen05_guardrail_trap_phase_invalid_during_alloc:
[----:B------:R-:W-:Y:S05]  /*2aa0*/  BPT.TRAP 0x1 ;  /* 0x000000040000795c */ /* 0x000fea0000300000 */
[----:B------:R-:W-:-:S04]  /*2ab0*/  IMAD.MOV.U32 R3, RZ, RZ, 0x0 ;  /* 0x00000000ff037424 */ /* 0x000fc800078e00ff */
[----:B------:R-:W-:Y:S05]  /*2ac0*/  RET.REL.NODEC R2 `(gluon_tcgen05) ;  /* 0xffffffd4024c7950 */ /* 0x000fea0003c3ffff */
        .weak           $__internal_2_$__cuda_sm10x_tcgen05_guardrail_trap_unallocated_columns_being_dealloced
        .type           $__internal_2_$__cuda_sm10x_tcgen05_guardrail_trap_unallocated_columns_being_dealloced,@function
        .size           $__internal_2_$__cuda_sm10x_tcgen05_guardrail_trap_unallocated_columns_being_dealloced,(.L_x_77 - $__internal_2_$__cuda_sm10x_tcgen05_guardrail_trap_unallocated_columns_being_dealloced)
$__internal_2_$__cuda_sm10x_tcgen05_guardrail_trap_unallocated_columns_being_dealloced:
[----:B------:R-:W-:Y:S05]  /*2ad0*/  BPT.TRAP 0x1 ;  /* 0x000000040000795c */ /* 0x000fea0000300000 */
[----:B------:R-:W-:-:S04]  /*2ae0*/  IMAD.MOV.U32 R3, RZ, RZ, 0x0 ;  /* 0x00000000ff037424 */ /* 0x000fc800078e00ff */
[----:B------:R-:W-:Y:S05]  /*2af0*/  RET.REL.NODEC R2 `(gluon_tcgen05) ;  /* 0xffffffd402407950 */ /* 0x000fea0003c3ffff */
.L_x_74:
[----:B------:R-:W-:-:S00]  /*2b00*/  BRA `(.L_x_74) ;  /* 0xfffffffc00fc7947 */ /* 0x000fc0000383ffff */
[----:B------:R-:W-:-:S00]  /*2b10*/  NOP ;  /* 0x0000000000007918 */ /* 0x000fc00000000000 */
        /* <DEDUP_REMOVED lines=14> */
.L_x_77:


//--------------------- .nv.shared.gluon_tcgen05  --------------------------
	.section	.nv.shared.gluon_tcgen05,"aw",@nobits
	.sectionflags	@""
	.align	16
	.zero		1024


//--------------------- .nv.shared.reserved.0     --------------------------
	.section	.nv.shared.reserved.0,"aw",@nobits
	.align	8
	.weak		__nv_reservedSMEM_offset_0_alias
	.size		__nv_reservedSMEM_offset_0_alias, 0, 64
	.other		__nv_reservedSMEM_offset_0_alias,@"STO_CUDA_RESERVED_SHARED STV_DEFAULT"
__nv_reservedSMEM_offset_0_alias:
	.zero		0
.nv.shared.reserved.0:
	.zero		64
	.weak		__nv_reservedSMEM_allocation_phase
	.type		__nv_reservedSMEM_allocation_phase,@object
	.size		__nv_reservedSMEM_allocation_phase,(.L_0 - __nv_reservedSMEM_allocation_phase)
__nv_reservedSMEM_allocation_phase:
	.zero		1
.L_0:
	.zero		7
	.weak		__nv_reservedSMEM_devtool_atexit_pc
	.type		__nv_reservedSMEM_devtool_atexit_pc,@object
	.size		__nv_reservedSMEM_devtool_atexit_pc,(__nv_reservedSMEM_allocation_mask - __nv_reservedSMEM_devtool_atexit_pc)
__nv_reservedSMEM_devtool_atexit_pc:
	.zero		8
	.weak		__nv_reservedSMEM_allocation_mask
	.type		__nv_reservedSMEM_allocation_mask,@object
	.size		__nv_reservedSMEM_allocation_mask,(.L_2 - __nv_reservedSMEM_allocation_mask)
__nv_reservedSMEM_allocation_mask:
	.zero		4
.L_2:


//--------------------- .nv.constant0.gluon_tcgen05 --------------------------
	.section	.nv.constant0.gluon_tcgen05,"a",@progbits
	.sectionflags	@""
	.align	4
.nv.constant0.gluon_tcgen05:
	.zero		976


//--------------------- SYMBOLS --------------------------

	.type		.nv.reservedSmem.offset0,@object
	.size		.nv.reservedSmem.offset0,0x4
	.type		.nv.reservedSmem.cap,@object
	.size		.nv.reservedSmem.cap,0x4
